//
// Generated by NVIDIA NVVM Compiler
//
// Compiler Build ID: CL-36424714
// Cuda compilation tools, release 13.0, V13.0.88
// Based on NVVM 20.0.0
//

.version 9.0
.target sm_100
.address_size 64

	// .globl	_Z16kernel_rescale_uPdi
.func  (.param .b64 func_retval0) __internal_accurate_pow
(
	.param .b64 __internal_accurate_pow_param_0
)
;

.visible .entry _Z16kernel_rescale_uPdi(
	.param .u64 .ptr .align 1 _Z16kernel_rescale_uPdi_param_0,
	.param .u32 _Z16kernel_rescale_uPdi_param_1
)
{
	.reg .b32 	%r<6>;
	.reg .b64 	%rd<5>;
	.reg .b64 	%fd<4>;

	ld.param.u64 	%rd1, [_Z16kernel_rescale_uPdi_param_0];
	ld.param.u32 	%r1, [_Z16kernel_rescale_uPdi_param_1];
	cvta.to.global.u64 	%rd2, %rd1;
	mov.u32 	%r2, %ctaid.x;
	mov.u32 	%r3, %ntid.x;
	mov.u32 	%r4, %tid.x;
	mad.lo.s32 	%r5, %r2, %r3, %r4;
	mul.wide.s32 	%rd3, %r5, 8;
	add.s64 	%rd4, %rd2, %rd3;
	ld.global.f64 	%fd1, [%rd4];
	cvt.rn.f64.s32 	%fd2, %r1;
	div.rn.f64 	%fd3, %fd1, %fd2;
	st.global.f64 	[%rd4], %fd3;
	ret;

}
	// .globl	_Z14kernel_calc_uuPdS_
.visible .entry _Z14kernel_calc_uuPdS_(
	.param .u64 .ptr .align 1 _Z14kernel_calc_uuPdS__param_0,
	.param .u64 .ptr .align 1 _Z14kernel_calc_uuPdS__param_1
)
{
	.reg .b32 	%r<5>;
	.reg .b64 	%rd<8>;
	.reg .b64 	%fd<4>;

	ld.param.u64 	%rd1, [_Z14kernel_calc_uuPdS__param_0];
	ld.param.u64 	%rd2, [_Z14kernel_calc_uuPdS__param_1];
	cvta.to.global.u64 	%rd3, %rd2;
	cvta.to.global.u64 	%rd4, %rd1;
	mov.u32 	%r1, %ctaid.x;
	mov.u32 	%r2, %ntid.x;
	mov.u32 	%r3, %tid.x;
	mad.lo.s32 	%r4, %r1, %r2, %r3;
	mul.wide.s32 	%rd5, %r4, 8;
	add.s64 	%rd6, %rd4, %rd5;
	ld.global.f64 	%fd1, [%rd6];
	mul.f64 	%fd2, %fd1, 0d3FE0000000000000;
	mul.f64 	%fd3, %fd1, %fd2;
	add.s64 	%rd7, %rd3, %rd5;
	st.global.f64 	[%rd7], %fd3;
	ret;

}
	// .globl	_Z18kernel_setmodezeroP7double2i
.visible .entry _Z18kernel_setmodezeroP7double2i(
	.param .u64 .ptr .align 1 _Z18kernel_setmodezeroP7double2i_param_0,
	.param .u32 _Z18kernel_setmodezeroP7double2i_param_1
)
{
	.reg .b32 	%r<2>;
	.reg .b64 	%rd<5>;
	.reg .b64 	%fd<2>;

	ld.param.u64 	%rd1, [_Z18kernel_setmodezeroP7double2i_param_0];
	ld.param.u32 	%r1, [_Z18kernel_setmodezeroP7double2i_param_1];
	cvta.to.global.u64 	%rd2, %rd1;
	mul.wide.s32 	%rd3, %r1, 16;
	add.s64 	%rd4, %rd2, %rd3;
	mov.f64 	%fd1, 0d0000000000000000;
	st.global.v2.f64 	[%rd4], {%fd1, %fd1};
	ret;

}
	// .globl	_Z14kernel_burgersP7double2S0_d
.visible .entry _Z14kernel_burgersP7double2S0_d(
	.param .u64 .ptr .align 1 _Z14kernel_burgersP7double2S0_d_param_0,
	.param .u64 .ptr .align 1 _Z14kernel_burgersP7double2S0_d_param_1,
	.param .f64 _Z14kernel_burgersP7double2S0_d_param_2
)
{
	.reg .pred 	%p<14>;
	.reg .b32 	%r<23>;
	.reg .b64 	%rd<9>;
	.reg .b64 	%fd<35>;

	ld.param.u64 	%rd3, [_Z14kernel_burgersP7double2S0_d_param_0];
	ld.param.u64 	%rd4, [_Z14kernel_burgersP7double2S0_d_param_1];
	ld.param.f64 	%fd11, [_Z14kernel_burgersP7double2S0_d_param_2];
	cvta.to.global.u64 	%rd5, %rd4;
	cvta.to.global.u64 	%rd6, %rd3;
	mov.u32 	%r4, %ctaid.x;
	mov.u32 	%r5, %ntid.x;
	mov.u32 	%r6, %tid.x;
	mad.lo.s32 	%r7, %r4, %r5, %r6;
	cvt.rn.f64.s32 	%fd12, %r7;
	mul.wide.s32 	%rd7, %r7, 16;
	add.s64 	%rd1, %rd6, %rd7;
	ld.global.f64 	%fd13, [%rd1];
	mul.f64 	%fd14, %fd12, %fd12;
	mul.f64 	%fd15, %fd14, 0d3FA999999999999A;
	fma.rn.f64 	%fd1, %fd11, %fd15, 0d3FF0000000000000;
	mul.f64 	%fd2, %fd11, %fd12;
	add.s64 	%rd8, %rd5, %rd7;
	add.s64 	%rd2, %rd8, 8;
	ld.global.f64 	%fd16, [%rd8+8];
	mul.f64 	%fd17, %fd2, %fd16;
	fma.rn.f64 	%fd3, %fd1, %fd13, %fd17;
	{
	.reg .b32 %temp; 
	mov.b64 	{%temp, %r1}, %fd1;
	}
	mov.f64 	%fd18, 0d4000000000000000;
	{
	.reg .b32 %temp; 
	mov.b64 	{%temp, %r8}, %fd18;
	}
	and.b32  	%r3, %r8, 2146435072;
	setp.eq.s32 	%p1, %r3, 1062207488;
	abs.f64 	%fd4, %fd1;
	{ // callseq 0, 0
	.param .b64 param0;
	st.param.f64 	[param0], %fd4;
	.param .b64 retval0;
	call.uni (retval0), 
	__internal_accurate_pow, 
	(
	param0
	);
	ld.param.f64 	%fd19, [retval0];
	} // callseq 0
	setp.lt.s32 	%p2, %r1, 0;
	neg.f64 	%fd21, %fd19;
	selp.f64 	%fd22, %fd21, %fd19, %p1;
	selp.f64 	%fd34, %fd22, %fd19, %p2;
	setp.neu.f64 	%p3, %fd1, 0d0000000000000000;
	@%p3 bra 	$L__BB3_2;
	setp.eq.s32 	%p4, %r3, 1062207488;
	selp.b32 	%r9, %r1, 0, %p4;
	setp.lt.s32 	%p5, %r8, 0;
	or.b32  	%r10, %r9, 2146435072;
	selp.b32 	%r11, %r10, %r9, %p5;
	mov.b32 	%r12, 0;
	mov.b64 	%fd34, {%r12, %r11};
$L__BB3_2:
	add.f64 	%fd23, %fd1, 0d4000000000000000;
	{
	.reg .b32 %temp; 
	mov.b64 	{%temp, %r13}, %fd23;
	}
	and.b32  	%r14, %r13, 2146435072;
	setp.ne.s32 	%p6, %r14, 2146435072;
	@%p6 bra 	$L__BB3_7;
	setp.num.f64 	%p7, %fd1, %fd1;
	@%p7 bra 	$L__BB3_5;
	mov.f64 	%fd24, 0d4000000000000000;
	add.rn.f64 	%fd34, %fd1, %fd24;
	bra.uni 	$L__BB3_7;
$L__BB3_5:
	setp.neu.f64 	%p8, %fd4, 0d7FF0000000000000;
	@%p8 bra 	$L__BB3_7;
	setp.lt.s32 	%p9, %r1, 0;
	setp.eq.s32 	%p10, %r3, 1062207488;
	setp.lt.s32 	%p11, %r8, 0;
	selp.b32 	%r16, 0, 2146435072, %p11;
	and.b32  	%r17, %r8, 2147483647;
	setp.ne.s32 	%p12, %r17, 1071644672;
	or.b32  	%r18, %r16, -2147483648;
	selp.b32 	%r19, %r18, %r16, %p12;
	selp.b32 	%r20, %r19, %r16, %p10;
	selp.b32 	%r21, %r20, %r16, %p9;
	mov.b32 	%r22, 0;
	mov.b64 	%fd34, {%r22, %r21};
$L__BB3_7:
	setp.eq.f64 	%p13, %fd1, 0d3FF0000000000000;
	selp.f64 	%fd25, 0d3FF0000000000000, %fd34, %p13;
	div.rn.f64 	%fd26, %fd3, %fd25;
	st.global.f64 	[%rd1], %fd26;
	ld.global.f64 	%fd27, [%rd1+8];
	mul.f64 	%fd28, %fd1, %fd27;
	ld.global.f64 	%fd29, [%rd2+-8];
	mul.f64 	%fd30, %fd2, %fd29;
	sub.f64 	%fd31, %fd28, %fd30;
	div.rn.f64 	%fd32, %fd31, %fd25;
	st.global.f64 	[%rd1+8], %fd32;
	ret;

}
.func  (.param .b64 func_retval0) __internal_accurate_pow(
	.param .b64 __internal_accurate_pow_param_0
)
{
	.reg .pred 	%p<8>;
	.reg .b32 	%r<49>;
	.reg .b32 	%f<3>;
	.reg .b64 	%fd<109>;

	ld.param.f64 	%fd10, [__internal_accurate_pow_param_0];
	{
	.reg .b32 %temp; 
	mov.b64 	{%temp, %r46}, %fd10;
	}
	{
	.reg .b32 %temp; 
	mov.b64 	{%r45, %temp}, %fd10;
	}
	shr.u32 	%r47, %r46, 20;
	setp.gt.u32 	%p1, %r46, 1048575;
	@%p1 bra 	$L__BB4_2;
	mul.f64 	%fd11, %fd10, 0d4350000000000000;
	{
	.reg .b32 %temp; 
	mov.b64 	{%temp, %r46}, %fd11;
	}
	{
	.reg .b32 %temp; 
	mov.b64 	{%r45, %temp}, %fd11;
	}
	shr.u32 	%r16, %r46, 20;
	add.s32 	%r47, %r16, -54;
$L__BB4_2:
	add.s32 	%r48, %r47, -1023;
	and.b32  	%r17, %r46, -2146435073;
	or.b32  	%r18, %r17, 1072693248;
	mov.b64 	%fd107, {%r45, %r18};
	setp.lt.u32 	%p2, %r18, 1073127583;
	@%p2 bra 	$L__BB4_4;
	{
	.reg .b32 %temp; 
	mov.b64 	{%r19, %temp}, %fd107;
	}
	{
	.reg .b32 %temp; 
	mov.b64 	{%temp, %r20}, %fd107;
	}
	add.s32 	%r21, %r20, -1048576;
	mov.b64 	%fd107, {%r19, %r21};
	add.s32 	%r48, %r47, -1022;
$L__BB4_4:
	add.f64 	%fd12, %fd107, 0dBFF0000000000000;
	add.f64 	%fd13, %fd107, 0d3FF0000000000000;
	rcp.approx.ftz.f64 	%fd14, %fd13;
	neg.f64 	%fd15, %fd13;
	fma.rn.f64 	%fd16, %fd15, %fd14, 0d3FF0000000000000;
	fma.rn.f64 	%fd17, %fd16, %fd16, %fd16;
	fma.rn.f64 	%fd18, %fd17, %fd14, %fd14;
	mul.f64 	%fd19, %fd12, %fd18;
	fma.rn.f64 	%fd20, %fd12, %fd18, %fd19;
	mul.f64 	%fd21, %fd20, %fd20;
	fma.rn.f64 	%fd22, %fd21, 0d3EB0F5FF7D2CAFE2, 0d3ED0F5D241AD3B5A;
	fma.rn.f64 	%fd23, %fd22, %fd21, 0d3EF3B20A75488A3F;
	fma.rn.f64 	%fd24, %fd23, %fd21, 0d3F1745CDE4FAECD5;
	fma.rn.f64 	%fd25, %fd24, %fd21, 0d3F3C71C7258A578B;
	fma.rn.f64 	%fd26, %fd25, %fd21, 0d3F6249249242B910;
	fma.rn.f64 	%fd27, %fd26, %fd21, 0d3F89999999999DFB;
	sub.f64 	%fd28, %fd12, %fd20;
	add.f64 	%fd29, %fd28, %fd28;
	neg.f64 	%fd30, %fd20;
	fma.rn.f64 	%fd31, %fd30, %fd12, %fd29;
	mul.f64 	%fd32, %fd18, %fd31;
	fma.rn.f64 	%fd33, %fd21, %fd27, 0d3FB5555555555555;
	mov.f64 	%fd34, 0d3FB5555555555555;
	sub.f64 	%fd35, %fd34, %fd33;
	fma.rn.f64 	%fd36, %fd21, %fd27, %fd35;
	add.f64 	%fd37, %fd36, 0dBC46A4CB00B9E7B0;
	add.f64 	%fd38, %fd33, %fd37;
	sub.f64 	%fd39, %fd33, %fd38;
	add.f64 	%fd40, %fd37, %fd39;
	mul.rn.f64 	%fd41, %fd20, %fd20;
	neg.f64 	%fd42, %fd41;
	fma.rn.f64 	%fd43, %fd20, %fd20, %fd42;
	{
	.reg .b32 %temp; 
	mov.b64 	{%r22, %temp}, %fd32;
	}
	{
	.reg .b32 %temp; 
	mov.b64 	{%temp, %r23}, %fd32;
	}
	add.s32 	%r24, %r23, 1048576;
	mov.b64 	%fd44, {%r22, %r24};
	fma.rn.f64 	%fd45, %fd20, %fd44, %fd43;
	mul.rn.f64 	%fd46, %fd41, %fd20;
	neg.f64 	%fd47, %fd46;
	fma.rn.f64 	%fd48, %fd41, %fd20, %fd47;
	fma.rn.f64 	%fd49, %fd41, %fd32, %fd48;
	fma.rn.f64 	%fd50, %fd45, %fd20, %fd49;
	mul.rn.f64 	%fd51, %fd38, %fd46;
	neg.f64 	%fd52, %fd51;
	fma.rn.f64 	%fd53, %fd38, %fd46, %fd52;
	fma.rn.f64 	%fd54, %fd38, %fd50, %fd53;
	fma.rn.f64 	%fd55, %fd40, %fd46, %fd54;
	add.f64 	%fd56, %fd51, %fd55;
	sub.f64 	%fd57, %fd51, %fd56;
	add.f64 	%fd58, %fd55, %fd57;
	add.f64 	%fd59, %fd20, %fd56;
	sub.f64 	%fd60, %fd20, %fd59;
	add.f64 	%fd61, %fd56, %fd60;
	add.f64 	%fd62, %fd58, %fd61;
	add.f64 	%fd63, %fd32, %fd62;
	add.f64 	%fd64, %fd59, %fd63;
	sub.f64 	%fd65, %fd59, %fd64;
	add.f64 	%fd66, %fd63, %fd65;
	xor.b32  	%r25, %r48, -2147483648;
	mov.b32 	%r26, 1127219200;
	mov.b64 	%fd67, {%r25, %r26};
	mov.b32 	%r27, -2147483648;
	mov.b64 	%fd68, {%r27, %r26};
	sub.f64 	%fd69, %fd67, %fd68;
	fma.rn.f64 	%fd70, %fd69, 0d3FE62E42FEFA39EF, %fd64;
	fma.rn.f64 	%fd71, %fd69, 0dBFE62E42FEFA39EF, %fd70;
	sub.f64 	%fd72, %fd71, %fd64;
	sub.f64 	%fd73, %fd66, %fd72;
	fma.rn.f64 	%fd74, %fd69, 0d3C7ABC9E3B39803F, %fd73;
	add.f64 	%fd75, %fd70, %fd74;
	sub.f64 	%fd76, %fd70, %fd75;
	add.f64 	%fd77, %fd74, %fd76;
	mov.f64 	%fd78, 0d4000000000000000;
	{
	.reg .b32 %temp; 
	mov.b64 	{%temp, %r28}, %fd78;
	}
	{
	.reg .b32 %temp; 
	mov.b64 	{%r29, %temp}, %fd78;
	}
	shl.b32 	%r30, %r28, 1;
	setp.gt.u32 	%p3, %r30, -33554433;
	and.b32  	%r31, %r28, -15728641;
	selp.b32 	%r32, %r31, %r28, %p3;
	mov.b64 	%fd79, {%r29, %r32};
	mul.rn.f64 	%fd80, %fd75, %fd79;
	neg.f64 	%fd81, %fd80;
	fma.rn.f64 	%fd82, %fd75, %fd79, %fd81;
	fma.rn.f64 	%fd83, %fd77, %fd79, %fd82;
	add.f64 	%fd4, %fd80, %fd83;
	sub.f64 	%fd84, %fd80, %fd4;
	add.f64 	%fd5, %fd83, %fd84;
	fma.rn.f64 	%fd85, %fd4, 0d3FF71547652B82FE, 0d4338000000000000;
	{
	.reg .b32 %temp; 
	mov.b64 	{%r13, %temp}, %fd85;
	}
	mov.f64 	%fd86, 0dC338000000000000;
	add.rn.f64 	%fd87, %fd85, %fd86;
	fma.rn.f64 	%fd88, %fd87, 0dBFE62E42FEFA39EF, %fd4;
	fma.rn.f64 	%fd89, %fd87, 0dBC7ABC9E3B39803F, %fd88;
	fma.rn.f64 	%fd90, %fd89, 0d3E5ADE1569CE2BDF, 0d3E928AF3FCA213EA;
	fma.rn.f64 	%fd91, %fd90, %fd89, 0d3EC71DEE62401315;
	fma.rn.f64 	%fd92, %fd91, %fd89, 0d3EFA01997C89EB71;
	fma.rn.f64 	%fd93, %fd92, %fd89, 0d3F2A01A014761F65;
	fma.rn.f64 	%fd94, %fd93, %fd89, 0d3F56C16C1852B7AF;
	fma.rn.f64 	%fd95, %fd94, %fd89, 0d3F81111111122322;
	fma.rn.f64 	%fd96, %fd95, %fd89, 0d3FA55555555502A1;
	fma.rn.f64 	%fd97, %fd96, %fd89, 0d3FC5555555555511;
	fma.rn.f64 	%fd98, %fd97, %fd89, 0d3FE000000000000B;
	fma.rn.f64 	%fd99, %fd98, %fd89, 0d3FF0000000000000;
	fma.rn.f64 	%fd100, %fd99, %fd89, 0d3FF0000000000000;
	{
	.reg .b32 %temp; 
	mov.b64 	{%r14, %temp}, %fd100;
	}
	{
	.reg .b32 %temp; 
	mov.b64 	{%temp, %r15}, %fd100;
	}
	shl.b32 	%r33, %r13, 20;
	add.s32 	%r34, %r33, %r15;
	mov.b64 	%fd108, {%r14, %r34};
	{
	.reg .b32 %temp; 
	mov.b64 	{%temp, %r35}, %fd4;
	}
	mov.b32 	%f2, %r35;
	abs.f32 	%f1, %f2;
	setp.lt.f32 	%p4, %f1, 0f4086232B;
	@%p4 bra 	$L__BB4_7;
	setp.lt.f64 	%p5, %fd4, 0d0000000000000000;
	add.f64 	%fd101, %fd4, 0d7FF0000000000000;
	selp.f64 	%fd108, 0d0000000000000000, %fd101, %p5;
	setp.geu.f32 	%p6, %f1, 0f40874800;
	@%p6 bra 	$L__BB4_7;
	shr.u32 	%r36, %r13, 31;
	add.s32 	%r37, %r13, %r36;
	shr.s32 	%r38, %r37, 1;
	shl.b32 	%r39, %r38, 20;
	add.s32 	%r40, %r15, %r39;
	mov.b64 	%fd102, {%r14, %r40};
	sub.s32 	%r41, %r13, %r38;
	shl.b32 	%r42, %r41, 20;
	add.s32 	%r43, %r42, 1072693248;
	mov.b32 	%r44, 0;
	mov.b64 	%fd103, {%r44, %r43};
	mul.f64 	%fd108, %fd103, %fd102;
$L__BB4_7:
	abs.f64 	%fd104, %fd108;
	setp.eq.f64 	%p7, %fd104, 0d7FF0000000000000;
	fma.rn.f64 	%fd105, %fd108, %fd5, %fd108;
	selp.f64 	%fd106, %fd108, %fd105, %p7;
	st.param.f64 	[func_retval0], %fd106;
	ret;

}


// ===== COMPILED SASS (sm_100) =====

	.target	sm_100

	.elftype	@"ET_EXEC"


//--------------------- .note.nv.tkinfo           --------------------------
	.section	.note.nv.tkinfo,"",@"SHT_NOTE"
	.sectionflags	@"SHF_NOTE_NV_TKINFO"
	.tkinfo
        /*0018*/ 	.word	0x00000002
        /*0030*/ 	.string	""
        /*0030*/ 	.string	"ptxas"
        /*0030*/ 	.string	"Cuda compilation tools, release 13.0, V13.0.88"
        /*0030*/ 	.string	"Build cuda_13.0.r13.0/compiler.36424714_0"
        /*0030*/ 	.string	"-arch sm_100 -m 64 "



//--------------------- .note.nv.cuinfo           --------------------------
	.section	.note.nv.cuinfo,"",@"SHT_NOTE"
	.sectionflags	@"SHF_NOTE_NV_CUINFO"
        /*0018*/ 	.short	0x0002
        /*001a*/ 	.short	0x0064
        /*001c*/ 	.short	0x0082
	.zero		2


//--------------------- .nv.info                  --------------------------
	.section	.nv.info,"",@"SHT_CUDA_INFO"
	.align	4


	//----- nvinfo : EIATTR_REGCOUNT
	.align		4
        /*0000*/ 	.byte	0x04, 0x2f
        /*0002*/ 	.short	(.L_1 - .L_0)
	.align		4
.L_0:
        /*0004*/ 	.word	index@(_Z16kernel_rescale_uPdi)
        /*0008*/ 	.word	0x0000001a


	//----- nvinfo : EIATTR_FRAME_SIZE
	.align		4
.L_1:
        /*000c*/ 	.byte	0x04, 0x11
        /*000e*/ 	.short	(.L_3 - .L_2)
	.align		4
.L_2:
        /*0010*/ 	.word	index@($__internal_1_$__cuda_sm20_div_rn_f64_full)
        /*0014*/ 	.word	0x00000000


	//----- nvinfo : EIATTR_FRAME_SIZE
	.align		4
.L_3:
        /*0018*/ 	.byte	0x04, 0x11
        /*001a*/ 	.short	(.L_5 - .L_4)
	.align		4
.L_4:
        /*001c*/ 	.word	index@(_Z16kernel_rescale_uPdi)
        /*0020*/ 	.word	0x00000000


	//----- nvinfo : EIATTR_REGCOUNT
	.align		4
.L_5:
        /*0024*/ 	.byte	0x04, 0x2f
        /*0026*/ 	.short	(.L_7 - .L_6)
	.align		4
.L_6:
        /*0028*/ 	.word	index@(_Z14kernel_calc_uuPdS_)
        /*002c*/ 	.word	0x0000000c


	//----- nvinfo : EIATTR_FRAME_SIZE
	.align		4
.L_7:
        /*0030*/ 	.byte	0x04, 0x11
        /*0032*/ 	.short	(.L_9 - .L_8)
	.align		4
.L_8:
        /*0034*/ 	.word	index@(_Z14kernel_calc_uuPdS_)
        /*0038*/ 	.word	0x00000000


	//----- nvinfo : EIATTR_REGCOUNT
	.align		4
.L_9:
        /*003c*/ 	.byte	0x04, 0x2f
        /*003e*/ 	.short	(.L_11 - .L_10)
	.align		4
.L_10:
        /*0040*/ 	.word	index@(_Z18kernel_setmodezeroP7double2i)
        /*0044*/ 	.word	0x00000008


	//----- nvinfo : EIATTR_FRAME_SIZE
	.align		4
.L_11:
        /*0048*/ 	.byte	0x04, 0x11
        /*004a*/ 	.short	(.L_13 - .L_12)
	.align		4
.L_12:
        /*004c*/ 	.word	index@(_Z18kernel_setmodezeroP7double2i)
        /*0050*/ 	.word	0x00000000


	//----- nvinfo : EIATTR_REGCOUNT
	.align		4
.L_13:
        /*0054*/ 	.byte	0x04, 0x2f
        /*0056*/ 	.short	(.L_15 - .L_14)
	.align		4
.L_14:
        /*0058*/ 	.word	index@(_Z14kernel_burgersP7double2S0_d)
        /*005c*/ 	.word	0x00000020


	//----- nvinfo : EIATTR_FRAME_SIZE
	.align		4
.L_15:
        /*0060*/ 	.byte	0x04, 0x11
        /*0062*/ 	.short	(.L_17 - .L_16)
	.align		4
.L_16:
        /*0064*/ 	.word	index@($_Z14kernel_burgersP7double2S0_d$__internal_accurate_pow)
        /*0068*/ 	.word	0x00000000


	//----- nvinfo : EIATTR_FRAME_SIZE
	.align		4
.L_17:
        /*006c*/ 	.byte	0x04, 0x11
        /*006e*/ 	.short	(.L_19 - .L_18)
	.align		4
.L_18:
        /*0070*/ 	.word	index@($__internal_0_$__cuda_sm20_div_rn_f64_full)
        /*0074*/ 	.word	0x00000000


	//----- nvinfo : EIATTR_FRAME_SIZE
	.align		4
.L_19:
        /*0078*/ 	.byte	0x04, 0x11
        /*007a*/ 	.short	(.L_21 - .L_20)
	.align		4
.L_20:
        /*007c*/ 	.word	index@(_Z14kernel_burgersP7double2S0_d)
        /*0080*/ 	.word	0x00000000


	//----- nvinfo : EIATTR_MIN_STACK_SIZE
	.align		4
.L_21:
        /*0084*/ 	.byte	0x04, 0x12
        /*0086*/ 	.short	(.L_23 - .L_22)
	.align		4
.L_22:
        /*0088*/ 	.word	index@(_Z14kernel_burgersP7double2S0_d)
        /*008c*/ 	.word	0x00000000


	//----- nvinfo : EIATTR_MIN_STACK_SIZE
	.align		4
.L_23:
        /*0090*/ 	.byte	0x04, 0x12
        /*0092*/ 	.short	(.L_25 - .L_24)
	.align		4
.L_24:
        /*0094*/ 	.word	index@(_Z18kernel_setmodezeroP7double2i)
        /*0098*/ 	.word	0x00000000


	//----- nvinfo : EIATTR_MIN_STACK_SIZE
	.align		4
.L_25:
        /*009c*/ 	.byte	0x04, 0x12
        /*009e*/ 	.short	(.L_27 - .L_26)
	.align		4
.L_26:
        /*00a0*/ 	.word	index@(_Z14kernel_calc_uuPdS_)
        /*00a4*/ 	.word	0x00000000


	//----- nvinfo : EIATTR_MIN_STACK_SIZE
	.align		4
.L_27:
        /*00a8*/ 	.byte	0x04, 0x12
        /*00aa*/ 	.short	(.L_29 - .L_28)
	.align		4
.L_28:
        /*00ac*/ 	.word	index@(_Z16kernel_rescale_uPdi)
        /*00b0*/ 	.word	0x00000000
.L_29:


//--------------------- .nv.compat                --------------------------
	.section	.nv.compat,"",@"SHT_CUDA_COMPAT_INFO"
	.align	4
        /*0000*/ 	.byte	0x02, 0x09, 0x00, 0x00, 0x02, 0x02, 0x01, 0x00, 0x02, 0x05, 0x05, 0x00, 0x03, 0x07, 0x01, 0x01
        /*0010*/ 	.byte	0x02, 0x03, 0x00, 0x00, 0x02, 0x06, 0x01, 0x00, 0x04, 0x0b, 0x08, 0x00, 0x01, 0x00, 0x00, 0x00
        /*0020*/ 	.byte	0x00, 0x00, 0x00, 0x00


//--------------------- .nv.info._Z14kernel_burgersP7double2S0_d --------------------------
	.section	.nv.info._Z14kernel_burgersP7double2S0_d,"",@"SHT_CUDA_INFO"
	.sectionflags	@""
	.align	4


	//----- nvinfo : EIATTR_CUDA_API_VERSION
	.align		4
        /*0000*/ 	.byte	0x04, 0x37
        /*0002*/ 	.short	(.L_31 - .L_30)
.L_30:
        /*0004*/ 	.word	0x00000082


	//----- nvinfo : EIATTR_KPARAM_INFO
	.align		4
.L_31:
        /*0008*/ 	.byte	0x04, 0x17
        /*000a*/ 	.short	(.L_33 - .L_32)
.L_32:
        /*000c*/ 	.word	0x00000000
        /*0010*/ 	.short	0x0002
        /*0012*/ 	.short	0x0010
        /*0014*/ 	.byte	0x00, 0xf0, 0x21, 0x00


	//----- nvinfo : EIATTR_KPARAM_INFO
	.align		4
.L_33:
        /*0018*/ 	.byte	0x04, 0x17
        /*001a*/ 	.short	(.L_35 - .L_34)
.L_34:
        /*001c*/ 	.word	0x00000000
        /*0020*/ 	.short	0x0001
        /*0022*/ 	.short	0x0008
        /*0024*/ 	.byte	0x00, 0xf5, 0x21, 0x00


	//----- nvinfo : EIATTR_KPARAM_INFO
	.align		4
.L_35:
        /*0028*/ 	.byte	0x04, 0x17
        /*002a*/ 	.short	(.L_37 - .L_36)
.L_36:
        /*002c*/ 	.word	0x00000000
        /*0030*/ 	.short	0x0000
        /*0032*/ 	.short	0x0000
        /*0034*/ 	.byte	0x00, 0xf5, 0x21, 0x00


	//----- nvinfo : EIATTR_SPARSE_MMA_MASK
	.align		4
.L_37:
        /*0038*/ 	.byte	0x03, 0x50
        /*003a*/ 	.short	0x0000


	//----- nvinfo : EIATTR_MAXREG_COUNT
	.align		4
        /*003c*/ 	.byte	0x03, 0x1b
        /*003e*/ 	.short	0x00ff


	//----- nvinfo : EIATTR_MERCURY_ISA_VERSION
	.align		4
        /*0040*/ 	.byte	0x03, 0x5f
        /*0042*/ 	.short	0x0101


	//----- nvinfo : EIATTR_VRC_CTA_INIT_COUNT
	.align		4
        /*0044*/ 	.byte	0x02, 0x4a
	.zero		1
	.zero		1


	//----- nvinfo : EIATTR_EXIT_INSTR_OFFSETS
	.align		4
        /*0048*/ 	.byte	0x04, 0x1c
        /*004a*/ 	.short	(.L_39 - .L_38)


	//   ....[0]....
.L_38:
        /*004c*/ 	.word	0x00000610


	//----- nvinfo : EIATTR_CRS_STACK_SIZE
	.align		4
.L_39:
        /*0050*/ 	.byte	0x04, 0x1e
        /*0052*/ 	.short	(.L_41 - .L_40)
.L_40:
        /*0054*/ 	.word	0x00000000


	//----- nvinfo : EIATTR_CBANK_PARAM_SIZE
	.align		4
.L_41:
        /*0058*/ 	.byte	0x03, 0x19
        /*005a*/ 	.short	0x0018


	//----- nvinfo : EIATTR_PARAM_CBANK
	.align		4
        /*005c*/ 	.byte	0x04, 0x0a
        /*005e*/ 	.short	(.L_43 - .L_42)
	.align		4
.L_42:
        /*0060*/ 	.word	index@(.nv.constant0._Z14kernel_burgersP7double2S0_d)
        /*0064*/ 	.short	0x0380
        /*0066*/ 	.short	0x0018


	//----- nvinfo : EIATTR_SW_WAR
	.align		4
.L_43:
        /*0068*/ 	.byte	0x04, 0x36
        /*006a*/ 	.short	(.L_45 - .L_44)
.L_44:
        /*006c*/ 	.word	0x00000008
.L_45:


//--------------------- .nv.info._Z18kernel_setmodezeroP7double2i --------------------------
	.section	.nv.info._Z18kernel_setmodezeroP7double2i,"",@"SHT_CUDA_INFO"
	.sectionflags	@""
	.align	4


	//----- nvinfo : EIATTR_CUDA_API_VERSION
	.align		4
        /*0000*/ 	.byte	0x04, 0x37
        /*0002*/ 	.short	(.L_47 - .L_46)
.L_46:
        /*0004*/ 	.word	0x00000082


	//----- nvinfo : EIATTR_KPARAM_INFO
	.align		4
.L_47:
        /*0008*/ 	.byte	0x04, 0x17
        /*000a*/ 	.short	(.L_49 - .L_48)
.L_48:
        /*000c*/ 	.word	0x00000000
        /*0010*/ 	.short	0x0001
        /*0012*/ 	.short	0x0008
        /*0014*/ 	.byte	0x00, 0xf0, 0x11, 0x00


	//----- nvinfo : EIATTR_KPARAM_INFO
	.align		4
.L_49:
        /*0018*/ 	.byte	0x04, 0x17
        /*001a*/ 	.short	(.L_51 - .L_50)
.L_50:
        /*001c*/ 	.word	0x00000000
        /*0020*/ 	.short	0x0000
        /*0022*/ 	.short	0x0000
        /*0024*/ 	.byte	0x00, 0xf5, 0x21, 0x00


	//----- nvinfo : EIATTR_SPARSE_MMA_MASK
	.align		4
.L_51:
        /*0028*/ 	.byte	0x03, 0x50
        /*002a*/ 	.short	0x0000


	//----- nvinfo : EIATTR_MAXREG_COUNT
	.align		4
        /*002c*/ 	.byte	0x03, 0x1b
        /*002e*/ 	.short	0x00ff


	//----- nvinfo : EIATTR_MERCURY_ISA_VERSION
	.align		4
        /*0030*/ 	.byte	0x03, 0x5f
        /*0032*/ 	.short	0x0101


	//----- nvinfo : EIATTR_VRC_CTA_INIT_COUNT
	.align		4
        /*0034*/ 	.byte	0x02, 0x4a
	.zero		1
	.zero		1


	//----- nvinfo : EIATTR_EXIT_INSTR_OFFSETS
	.align		4
        /*0038*/ 	.byte	0x04, 0x1c
        /*003a*/ 	.short	(.L_53 - .L_52)


	//   ....[0]....
.L_52:
        /*003c*/ 	.word	0x00000060


	//----- nvinfo : EIATTR_CBANK_PARAM_SIZE
	.align		4
.L_53:
        /*0040*/ 	.byte	0x03, 0x19
        /*0042*/ 	.short	0x000c


	//----- nvinfo : EIATTR_PARAM_CBANK
	.align		4
        /*0044*/ 	.byte	0x04, 0x0a
        /*0046*/ 	.short	(.L_55 - .L_54)
	.align		4
.L_54:
        /*0048*/ 	.word	index@(.nv.constant0._Z18kernel_setmodezeroP7double2i)
        /*004c*/ 	.short	0x0380
        /*004e*/ 	.short	0x000c


	//----- nvinfo : EIATTR_SW_WAR
	.align		4
.L_55:
        /*0050*/ 	.byte	0x04, 0x36
        /*0052*/ 	.short	(.L_57 - .L_56)
.L_56:
        /*0054*/ 	.word	0x00000008
.L_57:


//--------------------- .nv.info._Z14kernel_calc_uuPdS_ --------------------------
	.section	.nv.info._Z14kernel_calc_uuPdS_,"",@"SHT_CUDA_INFO"
	.sectionflags	@""
	.align	4


	//----- nvinfo : EIATTR_CUDA_API_VERSION
	.align		4
        /*0000*/ 	.byte	0x04, 0x37
        /*0002*/ 	.short	(.L_59 - .L_58)
.L_58:
        /*0004*/ 	.word	0x00000082


	//----- nvinfo : EIATTR_KPARAM_INFO
	.align		4
.L_59:
        /*0008*/ 	.byte	0x04, 0x17
        /*000a*/ 	.short	(.L_61 - .L_60)
.L_60:
        /*000c*/ 	.word	0x00000000
        /*0010*/ 	.short	0x0001
        /*0012*/ 	.short	0x0008
        /*0014*/ 	.byte	0x00, 0xf5, 0x21, 0x00


	//----- nvinfo : EIATTR_KPARAM_INFO
	.align		4
.L_61:
        /*0018*/ 	.byte	0x04, 0x17
        /*001a*/ 	.short	(.L_63 - .L_62)
.L_62:
        /*001c*/ 	.word	0x00000000
        /*0020*/ 	.short	0x0000
        /*0022*/ 	.short	0x0000
        /*0024*/ 	.byte	0x00, 0xf5, 0x21, 0x00


	//----- nvinfo : EIATTR_SPARSE_MMA_MASK
	.align		4
.L_63:
        /*0028*/ 	.byte	0x03, 0x50
        /*002a*/ 	.short	0x0000


	//----- nvinfo : EIATTR_MAXREG_COUNT
	.align		4
        /*002c*/ 	.byte	0x03, 0x1b
        /*002e*/ 	.short	0x00ff


	//----- nvinfo : EIATTR_MERCURY_ISA_VERSION
	.align		4
        /*0030*/ 	.byte	0x03, 0x5f
        /*0032*/ 	.short	0x0101


	//----- nvinfo : EIATTR_VRC_CTA_INIT_COUNT
	.align		4
        /*0034*/ 	.byte	0x02, 0x4a
	.zero		1
	.zero		1


	//----- nvinfo : EIATTR_EXIT_INSTR_OFFSETS
	.align		4
        /*0038*/ 	.byte	0x04, 0x1c
        /*003a*/ 	.short	(.L_65 - .L_64)


	//   ....[0]....
.L_64:
        /*003c*/ 	.word	0x000000e0


	//----- nvinfo : EIATTR_CBANK_PARAM_SIZE
	.align		4
.L_65:
        /*0040*/ 	.byte	0x03, 0x19
        /*0042*/ 	.short	0x0010


	//----- nvinfo : EIATTR_PARAM_CBANK
	.align		4
        /*0044*/ 	.byte	0x04, 0x0a
        /*0046*/ 	.short	(.L_67 - .L_66)
	.align		4
.L_66:
        /*0048*/ 	.word	index@(.nv.constant0._Z14kernel_calc_uuPdS_)
        /*004c*/ 	.short	0x0380
        /*004e*/ 	.short	0x0010


	//----- nvinfo : EIATTR_SW_WAR
	.align		4
.L_67:
        /*0050*/ 	.byte	0x04, 0x36
        /*0052*/ 	.short	(.L_69 - .L_68)
.L_68:
        /*0054*/ 	.word	0x00000008
.L_69:


//--------------------- .nv.info._Z16kernel_rescale_uPdi --------------------------
	.section	.nv.info._Z16kernel_rescale_uPdi,"",@"SHT_CUDA_INFO"
	.sectionflags	@""
	.align	4


	//----- nvinfo : EIATTR_CUDA_API_VERSION
	.align		4
        /*0000*/ 	.byte	0x04, 0x37
        /*0002*/ 	.short	(.L_71 - .L_70)
.L_70:
        /*0004*/ 	.word	0x00000082


	//----- nvinfo : EIATTR_KPARAM_INFO
	.align		4
.L_71:
        /*0008*/ 	.byte	0x04, 0x17
        /*000a*/ 	.short	(.L_73 - .L_72)
.L_72:
        /*000c*/ 	.word	0x00000000
        /*0010*/ 	.short	0x0001
        /*0012*/ 	.short	0x0008
        /*0014*/ 	.byte	0x00, 0xf0, 0x11, 0x00


	//----- nvinfo : EIATTR_KPARAM_INFO
	.align		4
.L_73:
        /*0018*/ 	.byte	0x04, 0x17
        /*001a*/ 	.short	(.L_75 - .L_74)
.L_74:
        /*001c*/ 	.word	0x00000000
        /*0020*/ 	.short	0x0000
        /*0022*/ 	.short	0x0000
        /*0024*/ 	.byte	0x00, 0xf5, 0x21, 0x00


	//----- nvinfo : EIATTR_SPARSE_MMA_MASK
	.align		4
.L_75:
        /*0028*/ 	.byte	0x03, 0x50
        /*002a*/ 	.short	0x0000


	//----- nvinfo : EIATTR_MAXREG_COUNT
	.align		4
        /*002c*/ 	.byte	0x03, 0x1b
        /*002e*/ 	.short	0x00ff


	//----- nvinfo : EIATTR_MERCURY_ISA_VERSION
	.align		4
        /*0030*/ 	.byte	0x03, 0x5f
        /*0032*/ 	.short	0x0101


	//----- nvinfo : EIATTR_VRC_CTA_INIT_COUNT
	.align		4
        /*0034*/ 	.byte	0x02, 0x4a
	.zero		1
	.zero		1


	//----- nvinfo : EIATTR_EXIT_INSTR_OFFSETS
	.align		4
        /*0038*/ 	.byte	0x04, 0x1c
        /*003a*/ 	.short	(.L_77 - .L_76)


	//   ....[0]....
.L_76:
        /*003c*/ 	.word	0x00000200


	//----- nvinfo : EIATTR_CRS_STACK_SIZE
	.align		4
.L_77:
        /*0040*/ 	.byte	0x04, 0x1e
        /*0042*/ 	.short	(.L_79 - .L_78)
.L_78:
        /*0044*/ 	.word	0x00000000


	//----- nvinfo : EIATTR_CBANK_PARAM_SIZE
	.align		4
.L_79:
        /*0048*/ 	.byte	0x03, 0x19
        /*004a*/ 	.short	0x000c


	//----- nvinfo : EIATTR_PARAM_CBANK
	.align		4
        /*004c*/ 	.byte	0x04, 0x0a
        /*004e*/ 	.short	(.L_81 - .L_80)
	.align		4
.L_80:
        /*0050*/ 	.word	index@(.nv.constant0._Z16kernel_rescale_uPdi)
        /*0054*/ 	.short	0x0380
        /*0056*/ 	.short	0x000c


	//----- nvinfo : EIATTR_SW_WAR
	.align		4
.L_81:
        /*0058*/ 	.byte	0x04, 0x36
        /*005a*/ 	.short	(.L_83 - .L_82)
.L_82:
        /*005c*/ 	.word	0x00000008
.L_83:


//--------------------- .nv.callgraph             --------------------------
	.section	.nv.callgraph,"",@"SHT_CUDA_CALLGRAPH"
	.align	4
	.sectionentsize	8
	.align		4
        /*0000*/ 	.word	0x00000000
	.align		4
        /*0004*/ 	.word	0xffffffff
	.align		4
        /*0008*/ 	.word	0x00000000
	.align		4
        /*000c*/ 	.word	0xfffffffe
	.align		4
        /*0010*/ 	.word	0x00000000
	.align		4
        /*0014*/ 	.word	0xfffffffd
	.align		4
        /*0018*/ 	.word	0x00000000
	.align		4
        /*001c*/ 	.word	0xfffffffc


//--------------------- .text._Z14kernel_burgersP7double2S0_d --------------------------
	.section	.text._Z14kernel_burgersP7double2S0_d,"ax",@progbits
	.align	128
        .global         _Z14kernel_burgersP7double2S0_d
        .type           _Z14kernel_burgersP7double2S0_d,@function
        .size           _Z14kernel_burgersP7double2S0_d,(.L_x_25 - _Z14kernel_burgersP7double2S0_d)
        .other          _Z14kernel_burgersP7double2S0_d,@"STO_CUDA_ENTRY STV_DEFAULT"
_Z14kernel_burgersP7double2S0_d:
.text._Z14kernel_burgersP7double2S0_d:
[----:B------:R-:W-:Y:S01]  /*0000*/  LDC R1, c[0x0][0x37c] ;  /* 0x0000df00ff017b82 */ /* 0x000fe20000000800 */
[----:B------:R-:W0:Y:S07]  /*0010*/  S2R R0, SR_TID.X ;  /* 0x0000000000007919 */ /* 0x000e2e0000002100 */
[----:B------:R-:W0:Y:S01]  /*0020*/  S2UR UR6, SR_CTAID.X ;  /* 0x00000000000679c3 */ /* 0x000e220000002500 */
[----:B------:R-:W1:Y:S07]  /*0030*/  LDCU.64 UR4, c[0x0][0x358] ;  /* 0x00006b00ff0477ac */ /* 0x000e6e0008000a00 */
[----:B------:R-:W0:Y:S08]  /*0040*/  LDC R17, c[0x0][0x360] ;  /* 0x0000d800ff117b82 */ /* 0x000e300000000800 */
[----:B------:R-:W2:Y:S08]  /*0050*/  LDC.64 R2, c[0x0][0x388] ;  /* 0x0000e200ff027b82 */ /* 0x000eb00000000a00 */
[----:B------:R-:W3:Y:S01]  /*0060*/  LDC.64 R4, c[0x0][0x380] ;  /* 0x0000e000ff047b82 */ /* 0x000ee20000000a00 */
[----:B0-----:R-:W-:-:S07]  /*0070*/  IMAD R17, R17, UR6, R0 ;  /* 0x0000000611117c24 */ /* 0x001fce000f8e0200 */
[----:B------:R-:W0:Y:S01]  /*0080*/  LDC.64 R14, c[0x0][0x390] ;  /* 0x0000e400ff0e7b82 */ /* 0x000e220000000a00 */
[----:B--2---:R-:W-:-:S05]  /*0090*/  IMAD.WIDE R2, R17, 0x10, R2 ;  /* 0x0000001011027825 */ /* 0x004fca00078e0202 */
[----:B-1----:R-:W2:Y:S01]  /*00a0*/  LDG.E.64 R12, desc[UR4][R2.64+0x8] ;  /* 0x00000804020c7981 */ /* 0x002ea2000c1e1b00 */
[----:B---3--:R-:W-:-:S05]  /*00b0*/  IMAD.WIDE R4, R17, 0x10, R4 ;  /* 0x0000001011047825 */ /* 0x008fca00078e0204 */
[----:B------:R-:W3:Y:S01]  /*00c0*/  LDG.E.64 R10, desc[UR4][R4.64] ;  /* 0x00000004040a7981 */ /* 0x000ee2000c1e1b00 */
[----:B------:R-:W1:Y:S01]  /*00d0*/  I2F.F64 R6, R17 ;  /* 0x0000001100067312 */ /* 0x000e620000201c00 */
[----:B------:R-:W-:Y:S01]  /*00e0*/  UMOV UR6, 0x9999999a ;  /* 0x9999999a00067882 */ /* 0x000fe20000000000 */
[----:B------:R-:W-:Y:S01]  /*00f0*/  UMOV UR7, 0x3fa99999 ;  /* 0x3fa9999900077882 */ /* 0x000fe20000000000 */
[----:B------:R-:W-:Y:S01]  /*0100*/  BSSY.RECONVERGENT B0, `(.L_x_0) ;  /* 0x0000009000007945 */ /* 0x000fe20003800200 */
[----:B------:R-:W-:Y:S01]  /*0110*/  MOV R0, 0x190 ;  /* 0x0000019000007802 */ /* 0x000fe20000000f00 */
[C---:B-1----:R-:W-:Y:S02]  /*0120*/  DMUL R8, R6.reuse, R6 ;  /* 0x0000000606087228 */ /* 0x042fe40000000000 */
[----:B0-----:R-:W-:-:S06]  /*0130*/  DMUL R6, R6, R14 ;  /* 0x0000000e06067228 */ /* 0x001fcc0000000000 */
[----:B------:R-:W-:-:S08]  /*0140*/  DMUL R8, R8, UR6 ;  /* 0x0000000608087c28 */ /* 0x000fd00008000000 */
[----:B------:R-:W-:Y:S02]  /*0150*/  DFMA R8, R8, R14, 1 ;  /* 0x3ff000000808742b */ /* 0x000fe4000000000e */
[----:B--2---:R-:W-:-:S08]  /*0160*/  DMUL R12, R6, R12 ;  /* 0x0000000c060c7228 */ /* 0x004fd00000000000 */
[----:B---3--:R-:W-:-:S11]  /*0170*/  DFMA R10, R10, R8, R12 ;  /* 0x000000080a0a722b */ /* 0x008fd6000000000c */
[----:B------:R-:W-:Y:S05]  /*0180*/  CALL.REL.NOINC `($_Z14kernel_burgersP7double2S0_d$__internal_accurate_pow) ;  /* 0x0000000800987944 */ /* 0x000fea0003c00000 */
[----:B------:R-:W-:Y:S05]  /*0190*/  BSYNC.RECONVERGENT B0 ;  /* 0x0000000000007941 */ /* 0x000fea0003800200 */
.L_x_0:
[C---:B------:R-:W-:Y:S01]  /*01a0*/  DADD R12, R8.reuse, 2 ;  /* 0x40000000080c7429 */ /* 0x040fe20000000000 */
[----:B------:R-:W-:Y:S01]  /*01b0*/  BSSY.RECONVERGENT B0, `(.L_x_1) ;  /* 0x000000f000007945 */ /* 0x000fe20003800200 */
[C---:B------:R-:W-:Y:S02]  /*01c0*/  DSETP.NEU.AND P1, PT, R8.reuse, RZ, PT ;  /* 0x000000ff0800722a */ /* 0x040fe40003f2d000 */
[----:B------:R-:W-:-:S06]  /*01d0*/  DSETP.NEU.AND P0, PT, R8, 1, PT ;  /* 0x3ff000000800742a */ /* 0x000fcc0003f0d000 */
[----:B------:R-:W-:Y:S01]  /*01e0*/  LOP3.LUT R12, R13, 0x7ff00000, RZ, 0xc0, !PT ;  /* 0x7ff000000d0c7812 */ /* 0x000fe200078ec0ff */
[----:B------:R-:W-:-:S03]  /*01f0*/  IMAD.MOV.U32 R13, RZ, RZ, R15 ;  /* 0x000000ffff0d7224 */ /* 0x000fc600078e000f */
[----:B------:R-:W-:Y:S01]  /*0200*/  ISETP.NE.AND P2, PT, R12, 0x7ff00000, PT ;  /* 0x7ff000000c00780c */ /* 0x000fe20003f45270 */
[----:B------:R-:W-:Y:S01]  /*0210*/  IMAD.MOV.U32 R12, RZ, RZ, R14 ;  /* 0x000000ffff0c7224 */ /* 0x000fe200078e000e */
[----:B------:R-:W-:-:S11]  /*0220*/  @!P1 CS2R R12, SRZ ;  /* 0x00000000000c9805 */ /* 0x000fd6000001ff00 */
[----:B------:R-:W-:Y:S05]  /*0230*/  @P2 BRA `(.L_x_2) ;  /* 0x0000000000182947 */ /* 0x000fea0003800000 */
[----:B------:R-:W-:-:S14]  /*0240*/  DSETP.NAN.AND P1, PT, R8, R8, PT ;  /* 0x000000080800722a */ /* 0x000fdc0003f28000 */
[----:B------:R-:W-:Y:S01]  /*0250*/  @P1 DADD R12, R8, 2 ;  /* 0x40000000080c1429 */ /* 0x000fe20000000000 */
[----:B------:R-:W-:Y:S10]  /*0260*/  @P1 BRA `(.L_x_2) ;  /* 0x00000000000c1947 */ /* 0x000ff40003800000 */
[----:B------:R-:W-:-:S14]  /*0270*/  DSETP.NEU.AND P1, PT, |R8|, +INF , PT ;  /* 0x7ff000000800742a */ /* 0x000fdc0003f2d200 */
[----:B------:R-:W-:Y:S02]  /*0280*/  @!P1 IMAD.MOV.U32 R12, RZ, RZ, 0x0 ;  /* 0x00000000ff0c9424 */ /* 0x000fe400078e00ff */
[----:B------:R-:W-:-:S07]  /*0290*/  @!P1 IMAD.MOV.U32 R13, RZ, RZ, 0x7ff00000 ;  /* 0x7ff00000ff0d9424 */ /* 0x000fce00078e00ff */
.L_x_2:
[----:B------:R-:W-:Y:S05]  /*02a0*/  BSYNC.RECONVERGENT B0 ;  /* 0x0000000000007941 */ /* 0x000fea0003800200 */
.L_x_1:
[----:B------:R-:W-:Y:S01]  /*02b0*/  FSEL R13, R13, 1.875, P0 ;  /* 0x3ff000000d0d7808 */ /* 0x000fe20000000000 */
[----:B------:R-:W-:Y:S01]  /*02c0*/  IMAD.MOV.U32 R14, RZ, RZ, 0x1 ;  /* 0x00000001ff0e7424 */ /* 0x000fe200078e00ff */
[----:B------:R-:W-:Y:S01]  /*02d0*/  FSEL R12, R12, RZ, P0 ;  /* 0x000000ff0c0c7208 */ /* 0x000fe20000000000 */
[----:B------:R-:W-:Y:S01]  /*02e0*/  BSSY.RECONVERGENT B0, `(.L_x_3) ;  /* 0x0000014000007945 */ /* 0x000fe20003800200 */
[----:B------:R-:W0:Y:S01]  /*02f0*/  MUFU.RCP64H R15, R13 ;  /* 0x0000000d000f7308 */ /* 0x000e220000001800 */
[----:B------:R-:W-:-:S03]  /*0300*/  FSETP.GEU.AND P1, PT, |R11|, 6.5827683646048100446e-37, PT ;  /* 0x036000000b00780b */ /* 0x000fc60003f2e200 */
[----:B0-----:R-:W-:-:S08]  /*0310*/  DFMA R16, -R12, R14, 1 ;  /* 0x3ff000000c10742b */ /* 0x001fd0000000010e */
[----:B------:R-:W-:-:S08]  /*0320*/  DFMA R16, R16, R16, R16 ;  /* 0x000000101010722b */ /* 0x000fd00000000010 */
[----:B------:R-:W-:-:S08]  /*0330*/  DFMA R16, R14, R16, R14 ;  /* 0x000000100e10722b */ /* 0x000fd0000000000e */
[----:B------:R-:W-:-:S08]  /*0340*/  DFMA R14, -R12, R16, 1 ;  /* 0x3ff000000c0e742b */ /* 0x000fd00000000110 */
[----:B------:R-:W-:-:S08]  /*0350*/  DFMA R14, R16, R14, R16 ;  /* 0x0000000e100e722b */ /* 0x000fd00000000010 */
[----:B------:R-:W-:-:S08]  /*0360*/  DMUL R16, R10, R14 ;  /* 0x0000000e0a107228 */ /* 0x000fd00000000000 */
[----:B------:R-:W-:-:S08]  /*0370*/  DFMA R18, -R12, R16, R10 ;  /* 0x000000100c12722b */ /* 0x000fd0000000010a */
[----:B------:R-:W-:-:S10]  /*0380*/  DFMA R14, R14, R18, R16 ;  /* 0x000000120e0e722b */ /* 0x000fd40000000010 */
[----:B------:R-:W-:-:S05]  /*0390*/  FFMA R0, RZ, R13, R15 ;  /* 0x0000000dff007223 */ /* 0x000fca000000000f */
[----:B------:R-:W-:-:S13]  /*03a0*/  FSETP.GT.AND P0, PT, |R0|, 1.469367938527859385e-39, PT ;  /* 0x001000000000780b */ /* 0x000fda0003f04200 */
[----:B------:R-:W-:Y:S05]  /*03b0*/  @P0 BRA P1, `(.L_x_4) ;  /* 0x0000000000180947 */ /* 0x000fea0000800000 */
[----:B------:R-:W-:Y:S01]  /*03c0*/  IMAD.MOV.U32 R18, RZ, RZ, R10 ;  /* 0x000000ffff127224 */ /* 0x000fe200078e000a */
[----:B------:R-:W-:Y:S01]  /*03d0*/  MOV R0, 0x420 ;  /* 0x0000042000007802 */ /* 0x000fe20000000f00 */
[----:B------:R-:W-:Y:S02]  /*03e0*/  IMAD.MOV.U32 R19, RZ, RZ, R11 ;  /* 0x000000ffff137224 */ /* 0x000fe400078e000b */
[----:B------:R-:W-:Y:S02]  /*03f0*/  IMAD.MOV.U32 R14, RZ, RZ, R12 ;  /* 0x000000ffff0e7224 */ /* 0x000fe400078e000c */
[----:B------:R-:W-:-:S07]  /*0400*/  IMAD.MOV.U32 R15, RZ, RZ, R13 ;  /* 0x000000ffff0f7224 */ /* 0x000fce00078e000d */
[----:B------:R-:W-:Y:S05]  /*0410*/  CALL.REL.NOINC `($__internal_0_$__cuda_sm20_div_rn_f64_full) ;  /* 0x0000000000807944 */ /* 0x000fea0003c00000 */
.L_x_4:
[----:B------:R-:W-:Y:S05]  /*0420*/  BSYNC.RECONVERGENT B0 ;  /* 0x0000000000007941 */ /* 0x000fea0003800200 */
.L_x_3:
[----:B------:R0:W-:Y:S04]  /*0430*/  STG.E.64 desc[UR4][R4.64], R14 ;  /* 0x0000000e04007986 */ /* 0x0001e8000c101b04 */
[----:B------:R-:W2:Y:S04]  /*0440*/  LDG.E.64 R2, desc[UR4][R2.64] ;  /* 0x0000000402027981 */ /* 0x000ea8000c1e1b00 */
[----:B------:R-:W3:Y:S01]  /*0450*/  LDG.E.64 R10, desc[UR4][R4.64+0x8] ;  /* 0x00000804040a7981 */ /* 0x000ee2000c1e1b00 */
[----:B------:R-:W1:Y:S01]  /*0460*/  MUFU.RCP64H R17, R13 ;  /* 0x0000000d00117308 */ /* 0x000e620000001800 */
[----:B------:R-:W-:Y:S01]  /*0470*/  IMAD.MOV.U32 R16, RZ, RZ, 0x1 ;  /* 0x00000001ff107424 */ /* 0x000fe200078e00ff */
[----:B------:R-:W-:Y:S05]  /*0480*/  BSSY.RECONVERGENT B0, `(.L_x_5) ;  /* 0x0000017000007945 */ /* 0x000fea0003800200 */
[----:B-1----:R-:W-:-:S08]  /*0490*/  DFMA R18, -R12, R16, 1 ;  /* 0x3ff000000c12742b */ /* 0x002fd00000000110 */
[----:B------:R-:W-:-:S08]  /*04a0*/  DFMA R18, R18, R18, R18 ;  /* 0x000000121212722b */ /* 0x000fd00000000012 */
[----:B------:R-:W-:-:S08]  /*04b0*/  DFMA R18, R16, R18, R16 ;  /* 0x000000121012722b */ /* 0x000fd00000000010 */
[----:B------:R-:W-:-:S08]  /*04c0*/  DFMA R16, -R12, R18, 1 ;  /* 0x3ff000000c10742b */ /* 0x000fd00000000112 */
[----:B------:R-:W-:Y:S02]  /*04d0*/  DFMA R16, R18, R16, R18 ;  /* 0x000000101210722b */ /* 0x000fe40000000012 */
[----:B--2---:R-:W-:-:S08]  /*04e0*/  DMUL R6, R6, R2 ;  /* 0x0000000206067228 */ /* 0x004fd00000000000 */
[----:B---3--:R-:W-:-:S08]  /*04f0*/  DFMA R6, R8, R10, -R6 ;  /* 0x0000000a0806722b */ /* 0x008fd00000000806 */
[----:B------:R-:W-:Y:S02]  /*0500*/  DMUL R2, R16, R6 ;  /* 0x0000000610027228 */ /* 0x000fe40000000000 */
[----:B------:R-:W-:-:S06]  /*0510*/  FSETP.GEU.AND P1, PT, |R7|, 6.5827683646048100446e-37, PT ;  /* 0x036000000700780b */ /* 0x000fcc0003f2e200 */
[----:B------:R-:W-:-:S08]  /*0520*/  DFMA R8, -R12, R2, R6 ;  /* 0x000000020c08722b */ /* 0x000fd00000000106 */
[----:B------:R-:W-:-:S10]  /*0530*/  DFMA R2, R16, R8, R2 ;  /* 0x000000081002722b */ /* 0x000fd40000000002 */
[----:B------:R-:W-:-:S05]  /*0540*/  FFMA R0, RZ, R13, R3 ;  /* 0x0000000dff007223 */ /* 0x000fca0000000003 */
[----:B------:R-:W-:-:S13]  /*0550*/  FSETP.GT.AND P0, PT, |R0|, 1.469367938527859385e-39, PT ;  /* 0x001000000000780b */ /* 0x000fda0003f04200 */
[----:B0-----:R-:W-:Y:S05]  /*0560*/  @P0 BRA P1, `(.L_x_6) ;  /* 0x0000000000200947 */ /* 0x001fea0000800000 */
[----:B------:R-:W-:Y:S01]  /*0570*/  IMAD.MOV.U32 R18, RZ, RZ, R6 ;  /* 0x000000ffff127224 */ /* 0x000fe200078e0006 */
[----:B------:R-:W-:Y:S01]  /*0580*/  MOV R0, 0x5d0 ;  /* 0x000005d000007802 */ /* 0x000fe20000000f00 */
[----:B------:R-:W-:Y:S02]  /*0590*/  IMAD.MOV.U32 R19, RZ, RZ, R7 ;  /* 0x000000ffff137224 */ /* 0x000fe400078e0007 */
[----:B------:R-:W-:Y:S02]  /*05a0*/  IMAD.MOV.U32 R14, RZ, RZ, R12 ;  /* 0x000000ffff0e7224 */ /* 0x000fe400078e000c */
[----:B------:R-:W-:-:S07]  /*05b0*/  IMAD.MOV.U32 R15, RZ, RZ, R13 ;  /* 0x000000ffff0f7224 */ /* 0x000fce00078e000d */
[----:B------:R-:W-:Y:S05]  /*05c0*/  CALL.REL.NOINC `($__internal_0_$__cuda_sm20_div_rn_f64_full) ;  /* 0x0000000000147944 */ /* 0x000fea0003c00000 */
[----:B------:R-:W-:Y:S02]  /*05d0*/  IMAD.MOV.U32 R2, RZ, RZ, R14 ;  /* 0x000000ffff027224 */ /* 0x000fe400078e000e */
[----:B------:R-:W-:-:S07]  /*05e0*/  IMAD.MOV.U32 R3, RZ, RZ, R15 ;  /* 0x000000ffff037224 */ /* 0x000fce00078e000f */
.L_x_6:
[----:B------:R-:W-:Y:S05]  /*05f0*/  BSYNC.RECONVERGENT B0 ;  /* 0x0000000000007941 */ /* 0x000fea0003800200 */
.L_x_5:
[----:B------:R-:W-:Y:S01]  /*0600*/  STG.E.64 desc[UR4][R4.64+0x8], R2 ;  /* 0x0000080204007986 */ /* 0x000fe2000c101b04 */
[----:B------:R-:W-:Y:S05]  /*0610*/  EXIT ;  /* 0x000000000000794d */ /* 0x000fea0003800000 */
        .weak           $__internal_0_$__cuda_sm20_div_rn_f64_full
        .type           $__internal_0_$__cuda_sm20_div_rn_f64_full,@function
        .size           $__internal_0_$__cuda_sm20_div_rn_f64_full,($_Z14kernel_burgersP7double2S0_d$__internal_accurate_pow - $__internal_0_$__cuda_sm20_div_rn_f64_full)
$__internal_0_$__cuda_sm20_div_rn_f64_full:
[----:B------:R-:W-:Y:S01]  /*0620*/  FSETP.GEU.AND P2, PT, |R19|, 1.469367938527859385e-39, PT ;  /* 0x001000001300780b */ /* 0x000fe20003f4e200 */
[----:B------:R-:W-:Y:S01]  /*0630*/  IMAD.MOV.U32 R20, RZ, RZ, R18 ;  /* 0x000000ffff147224 */ /* 0x000fe200078e0012 */
[C---:B------:R-:W-:Y:S01]  /*0640*/  FSETP.GEU.AND P0, PT, |R15|.reuse, 1.469367938527859385e-39, PT ;  /* 0x001000000f00780b */ /* 0x040fe20003f0e200 */
[----:B------:R-:W-:Y:S01]  /*0650*/  IMAD.MOV.U32 R22, RZ, RZ, 0x1 ;  /* 0x00000001ff167424 */ /* 0x000fe200078e00ff */
[----:B------:R-:W-:Y:S01]  /*0660*/  LOP3.LUT R16, R15, 0x800fffff, RZ, 0xc0, !PT ;  /* 0x800fffff0f107812 */ /* 0x000fe200078ec0ff */
[----:B------:R-:W-:Y:S01]  /*0670*/  BSSY.RECONVERGENT B1, `(.L_x_7) ;  /* 0x0000052000017945 */ /* 0x000fe20003800200 */
[----:B------:R-:W-:Y:S02]  /*0680*/  LOP3.LUT R10, R19, 0x7ff00000, RZ, 0xc0, !PT ;  /* 0x7ff00000130a7812 */ /* 0x000fe400078ec0ff */
[----:B------:R-:W-:Y:S01]  /*0690*/  LOP3.LUT R17, R16, 0x3ff00000, RZ, 0xfc, !PT ;  /* 0x3ff0000010117812 */ /* 0x000fe200078efcff */
[----:B------:R-:W-:Y:S01]  /*06a0*/  IMAD.MOV.U32 R16, RZ, RZ, R14 ;  /* 0x000000ffff107224 */ /* 0x000fe200078e000e */
[----:B------:R-:W-:-:S03]  /*06b0*/  LOP3.LUT R29, R15, 0x7ff00000, RZ, 0xc0, !PT ;  /* 0x7ff000000f1d7812 */ /* 0x000fc600078ec0ff */
[----:B------:R-:W-:Y:S01]  /*06c0*/  @!P2 LOP3.LUT R11, R15, 0x7ff00000, RZ, 0xc0, !PT ;  /* 0x7ff000000f0ba812 */ /* 0x000fe200078ec0ff */
[----:B------:R-:W-:Y:S01]  /*06d0*/  @!P2 IMAD.MOV.U32 R24, RZ, RZ, RZ ;  /* 0x000000ffff18a224 */ /* 0x000fe200078e00ff */
[----:B------:R-:W-:Y:S01]  /*06e0*/  @!P0 DMUL R16, R14, 8.98846567431157953865e+307 ;  /* 0x7fe000000e108828 */ /* 0x000fe20000000000 */
[C---:B------:R-:W-:Y:S02]  /*06f0*/  ISETP.GE.U32.AND P1, PT, R10.reuse, R29, PT ;  /* 0x0000001d0a00720c */ /* 0x040fe40003f26070 */
[----:B------:R-:W-:Y:S01]  /*0700*/  @!P2 ISETP.GE.U32.AND P3, PT, R10, R11, PT ;  /* 0x0000000b0a00a20c */ /* 0x000fe20003f66070 */
[----:B------:R-:W-:Y:S02]  /*0710*/  IMAD.MOV.U32 R11, RZ, RZ, 0x1ca00000 ;  /* 0x1ca00000ff0b7424 */ /* 0x000fe400078e00ff */
[----:B------:R-:W0:Y:S03]  /*0720*/  MUFU.RCP64H R23, R17 ;  /* 0x0000001100177308 */ /* 0x000e260000001800 */
[----:B------:R-:W-:-:S02]  /*0730*/  @!P2 SEL R25, R11, 0x63400000, !P3 ;  /* 0x634000000b19a807 */ /* 0x000fc40005800000 */
[----:B------:R-:W-:Y:S02]  /*0740*/  SEL R21, R11, 0x63400000, !P1 ;  /* 0x634000000b157807 */ /* 0x000fe40004800000 */
[--C-:B------:R-:W-:Y:S02]  /*0750*/  @!P2 LOP3.LUT R25, R25, 0x80000000, R19.reuse, 0xf8, !PT ;  /* 0x800000001919a812 */ /* 0x100fe400078ef813 */
[----:B------:R-:W-:Y:S02]  /*0760*/  LOP3.LUT R21, R21, 0x800fffff, R19, 0xf8, !PT ;  /* 0x800fffff15157812 */ /* 0x000fe400078ef813 */
[----:B------:R-:W-:Y:S02]  /*0770*/  @!P2 LOP3.LUT R25, R25, 0x100000, RZ, 0xfc, !PT ;  /* 0x001000001919a812 */ /* 0x000fe400078efcff */
[----:B------:R-:W-:-:S04]  /*0780*/  @!P0 LOP3.LUT R29, R17, 0x7ff00000, RZ, 0xc0, !PT ;  /* 0x7ff00000111d8812 */ /* 0x000fc800078ec0ff */
[----:B------:R-:W-:Y:S02]  /*0790*/  @!P2 DFMA R20, R20, 2, -R24 ;  /* 0x400000001414a82b */ /* 0x000fe40000000818 */
[----:B0-----:R-:W-:-:S08]  /*07a0*/  DFMA R24, R22, -R16, 1 ;  /* 0x3ff000001618742b */ /* 0x001fd00000000810 */
[----:B------:R-:W-:-:S08]  /*07b0*/  DFMA R24, R24, R24, R24 ;  /* 0x000000181818722b */ /* 0x000fd00000000018 */
[----:B------:R-:W-:-:S08]  /*07c0*/  DFMA R24, R22, R24, R22 ;  /* 0x000000181618722b */ /* 0x000fd00000000016 */
[----:B------:R-:W-:-:S08]  /*07d0*/  DFMA R22, R24, -R16, 1 ;  /* 0x3ff000001816742b */ /* 0x000fd00000000810 */
[----:B------:R-:W-:-:S08]  /*07e0*/  DFMA R22, R24, R22, R24 ;  /* 0x000000161816722b */ /* 0x000fd00000000018 */
[----:B------:R-:W-:-:S08]  /*07f0*/  DMUL R24, R22, R20 ;  /* 0x0000001416187228 */ /* 0x000fd00000000000 */
[----:B------:R-:W-:-:S08]  /*0800*/  DFMA R26, R24, -R16, R20 ;  /* 0x80000010181a722b */ /* 0x000fd00000000014 */
[----:B------:R-:W-:Y:S01]  /*0810*/  DFMA R26, R22, R26, R24 ;  /* 0x0000001a161a722b */ /* 0x000fe20000000018 */
[----:B------:R-:W-:Y:S01]  /*0820*/  IMAD.MOV.U32 R22, RZ, RZ, R10 ;  /* 0x000000ffff167224 */ /* 0x000fe200078e000a */
[----:B------:R-:W-:-:S04]  /*0830*/  @!P2 LOP3.LUT R22, R21, 0x7ff00000, RZ, 0xc0, !PT ;  /* 0x7ff000001516a812 */ /* 0x000fc800078ec0ff */
[----:B------:R-:W-:-:S04]  /*0840*/  IADD3 R23, PT, PT, R22, -0x1, RZ ;  /* 0xffffffff16177810 */ /* 0x000fc80007ffe0ff */
[----:B------:R-:W-:Y:S01]  /*0850*/  ISETP.GT.U32.AND P0, PT, R23, 0x7feffffe, PT ;  /* 0x7feffffe1700780c */ /* 0x000fe20003f04070 */
[----:B------:R-:W-:-:S05]  /*0860*/  VIADD R23, R29, 0xffffffff ;  /* 0xffffffff1d177836 */ /* 0x000fca0000000000 */
[----:B------:R-:W-:-:S13]  /*0870*/  ISETP.GT.U32.OR P0, PT, R23, 0x7feffffe, P0 ;  /* 0x7feffffe1700780c */ /* 0x000fda0000704470 */
[----:B------:R-:W-:Y:S05]  /*0880*/  @P0 BRA `(.L_x_8) ;  /* 0x00000000006c0947 */ /* 0x000fea0003800000 */
[----:B------:R-:W-:-:S04]  /*0890*/  LOP3.LUT R19, R15, 0x7ff00000, RZ, 0xc0, !PT ;  /* 0x7ff000000f137812 */ /* 0x000fc800078ec0ff */
[CC--:B------:R-:W-:Y:S02]  /*08a0*/  VIADDMNMX R18, R10.reuse, -R19.reuse, 0xb9600000, !PT ;  /* 0xb96000000a127446 */ /* 0x0c0fe40007800913 */
[----:B------:R-:W-:Y:S02]  /*08b0*/  ISETP.GE.U32.AND P0, PT, R10, R19, PT ;  /* 0x000000130a00720c */ /* 0x000fe40003f06070 */
[----:B------:R-:W-:Y:S02]  /*08c0*/  VIMNMX R18, PT, PT, R18, 0x46a00000, PT ;  /* 0x46a0000012127848 */ /* 0x000fe40003fe0100 */
[----:B------:R-:W-:-:S05]  /*08d0*/  SEL R11, R11, 0x63400000, !P0 ;  /* 0x634000000b0b7807 */ /* 0x000fca0004000000 */
[----:B------:R-:W-:Y:S02]  /*08e0*/  IMAD.IADD R22, R18, 0x1, -R11 ;  /* 0x0000000112167824 */ /* 0x000fe400078e0a0b */
[----:B------:R-:W-:Y:S02]  /*08f0*/  IMAD.MOV.U32 R18, RZ, RZ, RZ ;  /* 0x000000ffff127224 */ /* 0x000fe400078e00ff */
[----:B------:R-:W-:-:S06]  /*0900*/  VIADD R19, R22, 0x7fe00000 ;  /* 0x7fe0000016137836 */ /* 0x000fcc0000000000 */
[----:B------:R-:W-:-:S10]  /*0910*/  DMUL R10, R26, R18 ;  /* 0x000000121a0a7228 */ /* 0x000fd40000000000 */
[----:B------:R-:W-:-:S13]  /*0920*/  FSETP.GTU.AND P0, PT, |R11|, 1.469367938527859385e-39, PT ;  /* 0x001000000b00780b */ /* 0x000fda0003f0c200 */
[----:B------:R-:W-:Y:S05]  /*0930*/  @P0 BRA `(.L_x_9) ;  /* 0x0000000000940947 */ /* 0x000fea0003800000 */
[----:B------:R-:W-:Y:S01]  /*0940*/  DFMA R16, R26, -R16, R20 ;  /* 0x800000101a10722b */ /* 0x000fe20000000014 */
[----:B------:R-:W-:-:S09]  /*0950*/  IMAD.MOV.U32 R18, RZ, RZ, RZ ;  /* 0x000000ffff127224 */ /* 0x000fd200078e00ff */
[C---:B------:R-:W-:Y:S02]  /*0960*/  FSETP.NEU.AND P0, PT, R17.reuse, RZ, PT ;  /* 0x000000ff1100720b */ /* 0x040fe40003f0d000 */
[----:B------:R-:W-:-:S04]  /*0970*/  LOP3.LUT R15, R17, 0x80000000, R15, 0x48, !PT ;  /* 0x80000000110f7812 */ /* 0x000fc800078e480f */
[----:B------:R-:W-:-:S07]  /*0980*/  LOP3.LUT R19, R15, R19, RZ, 0xfc, !PT ;  /* 0x000000130f137212 */ /* 0x000fce00078efcff */
[----:B------:R-:W-:Y:S05]  /*0990*/  @!P0 BRA `(.L_x_9) ;  /* 0x00000000007c8947 */ /* 0x000fea0003800000 */
[----:B------:R-:W-:Y:S01]  /*09a0*/  IMAD.MOV R17, RZ, RZ, -R22 ;  /* 0x000000ffff117224 */ /* 0x000fe200078e0a16 */
[----:B------:R-:W-:Y:S01]  /*09b0*/  DMUL.RP R18, R26, R18 ;  /* 0x000000121a127228 */ /* 0x000fe20000008000 */
[----:B------:R-:W-:-:S06]  /*09c0*/  IMAD.MOV.U32 R16, RZ, RZ, RZ ;  /* 0x000000ffff107224 */ /* 0x000fcc00078e00ff */
[----:B------:R-:W-:-:S03]  /*09d0*/  DFMA R16, R10, -R16, R26 ;  /* 0x800000100a10722b */ /* 0x000fc6000000001a */
[----:B------:R-:W-:-:S03]  /*09e0*/  LOP3.LUT R15, R19, R15, RZ, 0x3c, !PT ;  /* 0x0000000f130f7212 */ /* 0x000fc600078e3cff */
[----:B------:R-:W-:-:S04]  /*09f0*/  IADD3 R16, PT, PT, -R22, -0x43300000, RZ ;  /* 0xbcd0000016107810 */ /* 0x000fc80007ffe1ff */
[----:B------:R-:W-:-:S04]  /*0a00*/  FSETP.NEU.AND P0, PT, |R17|, R16, PT ;  /* 0x000000101100720b */ /* 0x000fc80003f0d200 */
[----:B------:R-:W-:Y:S02]  /*0a10*/  FSEL R10, R18, R10, !P0 ;  /* 0x0000000a120a7208 */ /* 0x000fe40004000000 */
[----:B------:R-:W-:Y:S01]  /*0a20*/  FSEL R11, R15, R11, !P0 ;  /* 0x0000000b0f0b7208 */ /* 0x000fe20004000000 */
[----:B------:R-:W-:Y:S06]  /*0a30*/  BRA `(.L_x_9) ;  /* 0x0000000000547947 */ /* 0x000fec0003800000 */
.L_x_8:
[----:B------:R-:W-:-:S14]  /*0a40*/  DSETP.NAN.AND P0, PT, R18, R18, PT ;  /* 0x000000121200722a */ /* 0x000fdc0003f08000 */
[----:B------:R-:W-:Y:S05]  /*0a50*/  @P0 BRA `(.L_x_10) ;  /* 0x0000000000440947 */ /* 0x000fea0003800000 */
[----:B------:R-:W-:-:S14]  /*0a60*/  DSETP.NAN.AND P0, PT, R14, R14, PT ;  /* 0x0000000e0e00722a */ /* 0x000fdc0003f08000 */
[----:B------:R-:W-:Y:S05]  /*0a70*/  @P0 BRA `(.L_x_11) ;  /* 0x0000000000300947 */ /* 0x000fea0003800000 */
[----:B------:R-:W-:Y:S01]  /*0a80*/  ISETP.NE.AND P0, PT, R22, R29, PT ;  /* 0x0000001d1600720c */ /* 0x000fe20003f05270 */
[----:B------:R-:W-:Y:S02]  /*0a90*/  IMAD.MOV.U32 R10, RZ, RZ, 0x0 ;  /* 0x00000000ff0a7424 */ /* 0x000fe400078e00ff */
[----:B------:R-:W-:-:S10]  /*0aa0*/  IMAD.MOV.U32 R11, RZ, RZ, -0x80000 ;  /* 0xfff80000ff0b7424 */ /* 0x000fd400078e00ff */
[----:B------:R-:W-:Y:S05]  /*0ab0*/  @!P0 BRA `(.L_x_9) ;  /* 0x0000000000348947 */ /* 0x000fea0003800000 */
[----:B------:R-:W-:Y:S02]  /*0ac0*/  ISETP.NE.AND P0, PT, R22, 0x7ff00000, PT ;  /* 0x7ff000001600780c */ /* 0x000fe40003f05270 */
[----:B------:R-:W-:Y:S02]  /*0ad0*/  LOP3.LUT R11, R19, 0x80000000, R15, 0x48, !PT ;  /* 0x80000000130b7812 */ /* 0x000fe400078e480f */
[----:B------:R-:W-:-:S13]  /*0ae0*/  ISETP.EQ.OR P0, PT, R29, RZ, !P0 ;  /* 0x000000ff1d00720c */ /* 0x000fda0004702670 */
[----:B------:R-:W-:Y:S01]  /*0af0*/  @P0 LOP3.LUT R14, R11, 0x7ff00000, RZ, 0xfc, !PT ;  /* 0x7ff000000b0e0812 */ /* 0x000fe200078efcff */
[----:B------:R-:W-:Y:S02]  /*0b00*/  @!P0 IMAD.MOV.U32 R10, RZ, RZ, RZ ;  /* 0x000000ffff0a8224 */ /* 0x000fe400078e00ff */
[----:B------:R-:W-:Y:S02]  /*0b10*/  @P0 IMAD.MOV.U32 R10, RZ, RZ, RZ ;  /* 0x000000ffff0a0224 */ /* 0x000fe400078e00ff */
[----:B------:R-:W-:Y:S01]  /*0b20*/  @P0 IMAD.MOV.U32 R11, RZ, RZ, R14 ;  /* 0x000000ffff0b0224 */ /* 0x000fe200078e000e */
[----:B------:R-:W-:Y:S06]  /*0b30*/  BRA `(.L_x_9) ;  /* 0x0000000000147947 */ /* 0x000fec0003800000 */
.L_x_11:
[----:B------:R-:W-:Y:S01]  /*0b40*/  LOP3.LUT R11, R15, 0x80000, RZ, 0xfc, !PT ;  /* 0x000800000f0b7812 */ /* 0x000fe200078efcff */
[----:B------:R-:W-:Y:S01]  /*0b50*/  IMAD.MOV.U32 R10, RZ, RZ, R14 ;  /* 0x000000ffff0a7224 */ /* 0x000fe200078e000e */
[----:B------:R-:W-:Y:S06]  /*0b60*/  BRA `(.L_x_9) ;  /* 0x0000000000087947 */ /* 0x000fec0003800000 */
.L_x_10:
[----:B------:R-:W-:Y:S01]  /*0b70*/  LOP3.LUT R11, R19, 0x80000, RZ, 0xfc, !PT ;  /* 0x00080000130b7812 */ /* 0x000fe200078efcff */
[----:B------:R-:W-:-:S07]  /*0b80*/  IMAD.MOV.U32 R10, RZ, RZ, R18 ;  /* 0x000000ffff0a7224 */ /* 0x000fce00078e0012 */
.L_x_9:
[----:B------:R-:W-:Y:S05]  /*0b90*/  BSYNC.RECONVERGENT B1 ;  /* 0x0000000000017941 */ /* 0x000fea0003800200 */
.L_x_7:
[----:B------:R-:W-:Y:S01]  /*0ba0*/  MOV R14, R10 ;  /* 0x0000000a000e7202 */ /* 0x000fe20000000f00 */
[----:B------:R-:W-:Y:S02]  /*0bb0*/  IMAD.MOV.U32 R15, RZ, RZ, R11 ;  /* 0x000000ffff0f7224 */ /* 0x000fe400078e000b */
[----:B------:R-:W-:Y:S02]  /*0bc0*/  IMAD.MOV.U32 R10, RZ, RZ, R0 ;  /* 0x000000ffff0a7224 */ /* 0x000fe400078e0000 */
[----:B------:R-:W-:-:S04]  /*0bd0*/  IMAD.MOV.U32 R11, RZ, RZ, 0x0 ;  /* 0x00000000ff0b7424 */ /* 0x000fc800078e00ff */
[----:B------:R-:W-:Y:S05]  /*0be0*/  RET.REL.NODEC R10 `(_Z14kernel_burgersP7double2S0_d) ;  /* 0xfffffff40a047950 */ /* 0x000fea0003c3ffff */
        .type           $_Z14kernel_burgersP7double2S0_d$__internal_accurate_pow,@function
        .size           $_Z14kernel_burgersP7double2S0_d$__internal_accurate_pow,(.L_x_25 - $_Z14kernel_burgersP7double2S0_d$__internal_accurate_pow)
$_Z14kernel_burgersP7double2S0_d$__internal_accurate_pow:
[----:B------:R-:W-:Y:S01]  /*0bf0*/  DADD R28, -RZ, |R8| ;  /* 0x00000000ff1c7229 */ /* 0x000fe20000000508 */
[----:B------:R-:W-:Y:S01]  /*0c00*/  IMAD.MOV.U32 R14, RZ, RZ, RZ ;  /* 0x000000ffff0e7224 */ /* 0x000fe200078e00ff */
[----:B------:R-:W-:Y:S01]  /*0c10*/  UMOV UR6, 0x7d2cafe2 ;  /* 0x7d2cafe200067882 */ /* 0x000fe20000000000 */
[----:B------:R-:W-:Y:S01]  /*0c20*/  IMAD.MOV.U32 R22, RZ, RZ, 0x41ad3b5a ;  /* 0x41ad3b5aff167424 */ /* 0x000fe200078e00ff */
[----:B------:R-:W-:Y:S01]  /*0c30*/  UMOV UR7, 0x3eb0f5ff ;  /* 0x3eb0f5ff00077882 */ /* 0x000fe20000000000 */
[----:B------:R-:W-:Y:S01]  /*0c40*/  IMAD.MOV.U32 R23, RZ, RZ, 0x3ed0f5d2 ;  /* 0x3ed0f5d2ff177424 */ /* 0x000fe200078e00ff */
[----:B------:R-:W-:Y:S01]  /*0c50*/  UMOV UR8, 0x3b39803f ;  /* 0x3b39803f00087882 */ /* 0x000fe20000000000 */
[----:B------:R-:W-:-:S03]  /*0c60*/  UMOV UR9, 0x3c7abc9e ;  /* 0x3c7abc9e00097882 */ /* 0x000fc60000000000 */
[----:B------:R-:W-:Y:S01]  /*0c70*/  ISETP.GT.U32.AND P0, PT, R29, 0xfffff, PT ;  /* 0x000fffff1d00780c */ /* 0x000fe20003f04070 */
[----:B------:R-:W-:Y:S02]  /*0c80*/  IMAD.MOV.U32 R12, RZ, RZ, R29 ;  /* 0x000000ffff0c7224 */ /* 0x000fe400078e001d */
[----:B------:R-:W-:-:S10]  /*0c90*/  IMAD.MOV.U32 R18, RZ, RZ, R28 ;  /* 0x000000ffff127224 */ /* 0x000fd400078e001c */
[----:B------:R-:W-:Y:S01]  /*0ca0*/  @!P0 DMUL R26, R28, 1.80143985094819840000e+16 ;  /* 0x435000001c1a8828 */ /* 0x000fe20000000000 */
[----:B------:R-:W-:-:S09]  /*0cb0*/  SHF.R.U32.HI R28, RZ, 0x14, R29 ;  /* 0x00000014ff1c7819 */ /* 0x000fd2000001161d */
[----:B------:R-:W-:Y:S01]  /*0cc0*/  @!P0 IMAD.MOV.U32 R12, RZ, RZ, R27 ;  /* 0x000000ffff0c8224 */ /* 0x000fe200078e001b */
[----:B------:R-:W-:Y:S01]  /*0cd0*/  @!P0 LEA.HI R28, R27, 0xffffffca, RZ, 0xc ;  /* 0xffffffca1b1c8811 */ /* 0x000fe200078f60ff */
[----:B------:R-:W-:-:S03]  /*0ce0*/  @!P0 IMAD.MOV.U32 R18, RZ, RZ, R26 ;  /* 0x000000ffff128224 */ /* 0x000fc600078e001a */
[----:B------:R-:W-:-:S04]  /*0cf0*/  LOP3.LUT R12, R12, 0x800fffff, RZ, 0xc0, !PT ;  /* 0x800fffff0c0c7812 */ /* 0x000fc800078ec0ff */
[----:B------:R-:W-:-:S04]  /*0d00*/  LOP3.LUT R19, R12, 0x3ff00000, RZ, 0xfc, !PT ;  /* 0x3ff000000c137812 */ /* 0x000fc800078efcff */
[----:B------:R-:W-:-:S13]  /*0d10*/  ISETP.GE.U32.AND P1, PT, R19, 0x3ff6a09f, PT ;  /* 0x3ff6a09f1300780c */ /* 0x000fda0003f26070 */
[----:B------:R-:W-:-:S04]  /*0d20*/  @P1 VIADD R13, R19, 0xfff00000 ;  /* 0xfff00000130d1836 */ /* 0x000fc80000000000 */
[----:B------:R-:W-:-:S06]  /*0d30*/  @P1 IMAD.MOV.U32 R19, RZ, RZ, R13 ;  /* 0x000000ffff131224 */ /* 0x000fcc00078e000d */
[C---:B------:R-:W-:Y:S02]  /*0d40*/  DADD R20, R18.reuse, 1 ;  /* 0x3ff0000012147429 */ /* 0x040fe40000000000 */
[----:B------:R-:W-:-:S04]  /*0d50*/  DADD R18, R18, -1 ;  /* 0xbff0000012127429 */ /* 0x000fc80000000000 */
[----:B------:R-:W0:Y:S02]  /*0d60*/  MUFU.RCP64H R15, R21 ;  /* 0x00000015000f7308 */ /* 0x000e240000001800 */
[----:B0-----:R-:W-:-:S08]  /*0d70*/  DFMA R12, -R20, R14, 1 ;  /* 0x3ff00000140c742b */ /* 0x001fd0000000010e */
[----:B------:R-:W-:-:S08]  /*0d80*/  DFMA R12, R12, R12, R12 ;  /* 0x0000000c0c0c722b */ /* 0x000fd0000000000c */
[----:B------:R-:W-:-:S08]  /*0d90*/  DFMA R14, R14, R12, R14 ;  /* 0x0000000c0e0e722b */ /* 0x000fd0000000000e */
[----:B------:R-:W-:-:S08]  /*0da0*/  DMUL R16, R18, R14 ;  /* 0x0000000e12107228 */ /* 0x000fd00000000000 */
[----:B------:R-:W-:-:S08]  /*0db0*/  DFMA R16, R18, R14, R16 ;  /* 0x0000000e1210722b */ /* 0x000fd00000000010 */
[----:B------:R-:W-:-:S08]  /*0dc0*/  DMUL R12, R16, R16 ;  /* 0x00000010100c7228 */ /* 0x000fd00000000000 */
[----:B------:R-:W-:Y:S01]  /*0dd0*/  DFMA R20, R12, UR6, R22 ;  /* 0x000000060c147c2b */ /* 0x000fe20008000016 */
[----:B------:R-:W-:Y:S01]  /*0de0*/  UMOV UR6, 0x75488a3f ;  /* 0x75488a3f00067882 */ /* 0x000fe20000000000 */
[----:B------:R-:W-:Y:S01]  /*0df0*/  UMOV UR7, 0x3ef3b20a ;  /* 0x3ef3b20a00077882 */ /* 0x000fe20000000000 */
[----:B------:R-:W-:-:S05]  /*0e00*/  DADD R22, R18, -R16 ;  /* 0x0000000012167229 */ /* 0x000fca0000000810 */
[----:B------:R-:W-:Y:S01]  /*0e10*/  DFMA R20, R12, R20, UR6 ;  /* 0x000000060c147e2b */ /* 0x000fe20008000014 */
[----:B------:R-:W-:Y:S01]  /*0e20*/  UMOV UR6, 0xe4faecd5 ;  /* 0xe4faecd500067882 */ /* 0x000fe20000000000 */
[----:B------:R-:W-:Y:S01]  /*0e30*/  UMOV UR7, 0x3f1745cd ;  /* 0x3f1745cd00077882 */ /* 0x000fe20000000000 */
[----:B------:R-:W-:-:S05]  /*0e40*/  DADD R22, R22, R22 ;  /* 0x0000000016167229 */ /* 0x000fca0000000016 */
[----:B------:R-:W-:Y:S01]  /*0e50*/  DFMA R20, R12, R20, UR6 ;  /* 0x000000060c147e2b */ /* 0x000fe20008000014 */
[----:B------:R-:W-:Y:S01]  /*0e60*/  UMOV UR6, 0x258a578b ;  /* 0x258a578b00067882 */ /* 0x000fe20000000000 */
[----:B------:R-:W-:Y:S01]  /*0e70*/  UMOV UR7, 0x3f3c71c7 ;  /* 0x3f3c71c700077882 */ /* 0x000fe20000000000 */
[----:B------:R-:W-:-:S05]  /*0e80*/  DFMA R22, R18, -R16, R22 ;  /* 0x800000101216722b */ /* 0x000fca0000000016 */
[----:B------:R-:W-:Y:S01]  /*0e90*/  DFMA R20, R12, R20, UR6 ;  /* 0x000000060c147e2b */ /* 0x000fe20008000014 */
[----:B------:R-:W-:Y:S01]  /*0ea0*/  UMOV UR6, 0x9242b910 ;  /* 0x9242b91000067882 */ /* 0x000fe20000000000 */
[----:B------:R-:W-:Y:S01]  /*0eb0*/  UMOV UR7, 0x3f624924 ;  /* 0x3f62492400077882 */ /* 0x000fe20000000000 */
[----:B------:R-:W-:-:S05]  /*0ec0*/  DMUL R14, R14, R22 ;  /* 0x000000160e0e7228 */ /* 0x000fca0000000000 */
[----:B------:R-:W-:Y:S01]  /*0ed0*/  DFMA R20, R12, R20, UR6 ;  /* 0x000000060c147e2b */ /* 0x000fe20008000014 */
[----:B------:R-:W-:Y:S01]  /*0ee0*/  UMOV UR6, 0x99999dfb ;  /* 0x99999dfb00067882 */ /* 0x000fe20000000000 */
[----:B------:R-:W-:-:S03]  /*0ef0*/  UMOV UR7, 0x3f899999 ;  /* 0x3f89999900077882 */ /* 0x000fc60000000000 */
[----:B------:R-:W-:Y:S02]  /*0f00*/  VIADD R25, R15, 0x100000 ;  /* 0x001000000f197836 */ /* 0x000fe40000000000 */
[----:B------:R-:W-:Y:S01]  /*0f10*/  IMAD.MOV.U32 R24, RZ, RZ, R14 ;  /* 0x000000ffff187224 */ /* 0x000fe200078e000e */
[----:B------:R-:W-:Y:S01]  /*0f20*/  DFMA R20, R12, R20, UR6 ;  /* 0x000000060c147e2b */ /* 0x000fe20008000014 */
[----:B------:R-:W-:Y:S01]  /*0f30*/  UMOV UR6, 0x55555555 ;  /* 0x5555555500067882 */ /* 0x000fe20000000000 */
[----:B------:R-:W-:-:S06]  /*0f40*/  UMOV UR7, 0x3fb55555 ;  /* 0x3fb5555500077882 */ /* 0x000fcc0000000000 */
[----:B------:R-:W-:-:S08]  /*0f50*/  DFMA R18, R12, R20, UR6 ;  /* 0x000000060c127e2b */ /* 0x000fd00008000014 */
[----:B------:R-:W-:Y:S01]  /*0f60*/  DADD R22, -R18, UR6 ;  /* 0x0000000612167e29 */ /* 0x000fe20008000100 */
[----:B------:R-:W-:Y:S01]  /*0f70*/  UMOV UR6, 0xb9e7b0 ;  /* 0x00b9e7b000067882 */ /* 0x000fe20000000000 */
[----:B------:R-:W-:-:S06]  /*0f80*/  UMOV UR7, 0x3c46a4cb ;  /* 0x3c46a4cb00077882 */ /* 0x000fcc0000000000 */
[----:B------:R-:W-:Y:S02]  /*0f90*/  DFMA R12, R12, R20, R22 ;  /* 0x000000140c0c722b */ /* 0x000fe40000000016 */
[----:B------:R-:W-:-:S06]  /*0fa0*/  DMUL R20, R16, R16 ;  /* 0x0000001010147228 */ /* 0x000fcc0000000000 */
[----:B------:R-:W-:Y:S01]  /*0fb0*/  DADD R12, R12, -UR6 ;  /* 0x800000060c0c7e29 */ /* 0x000fe20008000000 */
[----:B------:R-:W-:Y:S01]  /*0fc0*/  UMOV UR6, 0x80000000 ;  /* 0x8000000000067882 */ /* 0x000fe20000000000 */
[----:B------:R-:W-:Y:S01]  /*0fd0*/  DFMA R22, R16, R16, -R20 ;  /* 0x000000101016722b */ /* 0x000fe20000000814 */
[----:B------:R-:W-:-:S07]  /*0fe0*/  UMOV UR7, 0x43300000 ;  /* 0x4330000000077882 */ /* 0x000fce0000000000 */
[C---:B------:R-:W-:Y:S02]  /*0ff0*/  DFMA R22, R16.reuse, R24, R22 ;  /* 0x000000181016722b */ /* 0x040fe40000000016 */
[----:B------:R-:W-:-:S08]  /*1000*/  DMUL R24, R16, R20 ;  /* 0x0000001410187228 */ /* 0x000fd00000000000 */
[----:B------:R-:W-:-:S08]  /*1010*/  DFMA R26, R16, R20, -R24 ;  /* 0x00000014101a722b */ /* 0x000fd00000000818 */
[----:B------:R-:W-:Y:S02]  /*1020*/  DFMA R26, R14, R20, R26 ;  /* 0x000000140e1a722b */ /* 0x000fe4000000001a */
[----:B------:R-:W-:-:S06]  /*1030*/  DADD R20, R18, R12 ;  /* 0x0000000012147229 */ /* 0x000fcc000000000c */
[----:B------:R-:W-:Y:S02]  /*1040*/  DFMA R22, R16, R22, R26 ;  /* 0x000000161016722b */ /* 0x000fe4000000001a */
[----:B------:R-:W-:-:S08]  /*1050*/  DADD R26, R18, -R20 ;  /* 0x00000000121a7229 */ /* 0x000fd00000000814 */
[----:B------:R-:W-:Y:S02]  /*1060*/  DADD R26, R12, R26 ;  /* 0x000000000c1a7229 */ /* 0x000fe4000000001a */
[----:B------:R-:W-:-:S08]  /*1070*/  DMUL R12, R20, R24 ;  /* 0x00000018140c7228 */ /* 0x000fd00000000000 */
[----:B------:R-:W-:-:S08]  /*1080*/  DFMA R18, R20, R24, -R12 ;  /* 0x000000181412722b */ /* 0x000fd0000000080c */
[----:B------:R-:W-:-:S08]  /*1090*/  DFMA R18, R20, R22, R18 ;  /* 0x000000161412722b */ /* 0x000fd00000000012 */
[----:B------:R-:W-:-:S08]  /*10a0*/  DFMA R26, R26, R24, R18 ;  /* 0x000000181a1a722b */ /* 0x000fd00000000012 */
[----:B------:R-:W-:-:S08]  /*10b0*/  DADD R20, R12, R26 ;  /* 0x000000000c147229 */ /* 0x000fd0000000001a */
[--C-:B------:R-:W-:Y:S02]  /*10c0*/  DADD R18, R16, R20.reuse ;  /* 0x0000000010127229 */ /* 0x100fe40000000014 */
[----:B------:R-:W-:-:S06]  /*10d0*/  DADD R12, R12, -R20 ;  /* 0x000000000c0c7229 */ /* 0x000fcc0000000814 */
[----:B------:R-:W-:Y:S02]  /*10e0*/  DADD R16, R16, -R18 ;  /* 0x0000000010107229 */ /* 0x000fe40000000812 */
[----:B------:R-:W-:-:S06]  /*10f0*/  DADD R12, R26, R12 ;  /* 0x000000001a0c7229 */ /* 0x000fcc000000000c */
[----:B------:R-:W-:-:S08]  /*1100*/  DADD R16, R20, R16 ;  /* 0x0000000014107229 */ /* 0x000fd00000000010 */
[----:B------:R-:W-:Y:S01]  /*1110*/  DADD R16, R12, R16 ;  /* 0x000000000c107229 */ /* 0x000fe20000000010 */
[C---:B------:R-:W-:Y:S01]  /*1120*/  IADD3 R12, PT, PT, R28.reuse, -0x3ff, RZ ;  /* 0xfffffc011c0c7810 */ /* 0x040fe20007ffe0ff */
[----:B------:R-:W-:-:S06]  /*1130*/  @P1 VIADD R12, R28, 0xfffffc02 ;  /* 0xfffffc021c0c1836 */ /* 0x000fcc0000000000 */
[----:B------:R-:W-:Y:S01]  /*1140*/  DADD R16, R14, R16 ;  /* 0x000000000e107229 */ /* 0x000fe20000000010 */
[----:B------:R-:W-:Y:S01]  /*1150*/  LOP3.LUT R14, R12, 0x80000000, RZ, 0x3c, !PT ;  /* 0x800000000c0e7812 */ /* 0x000fe200078e3cff */
[----:B------:R-:W-:-:S06]  /*1160*/  IMAD.MOV.U32 R15, RZ, RZ, 0x43300000 ;  /* 0x43300000ff0f7424 */ /* 0x000fcc00078e00ff */
[----:B------:R-:W-:Y:S02]  /*1170*/  DADD R20, R18, R16 ;  /* 0x0000000012147229 */ /* 0x000fe40000000010 */
[----:B------:R-:W-:Y:S01]  /*1180*/  DADD R14, R14, -UR6 ;  /* 0x800000060e0e7e29 */ /* 0x000fe20008000000 */
[----:B------:R-:W-:Y:S01]  /*1190*/  UMOV UR6, 0xfefa39ef ;  /* 0xfefa39ef00067882 */ /* 0x000fe20000000000 */
[----:B------:R-:W-:-:S04]  /*11a0*/  UMOV UR7, 0x3fe62e42 ;  /* 0x3fe62e4200077882 */ /* 0x000fc80000000000 */
[--C-:B------:R-:W-:Y:S02]  /*11b0*/  DADD R18, R18, -R20.reuse ;  /* 0x0000000012127229 */ /* 0x100fe40000000814 */
[----:B------:R-:W-:-:S06]  /*11c0*/  DFMA R12, R14, UR6, R20 ;  /* 0x000000060e0c7c2b */ /* 0x000fcc0008000014 */
[----:B------:R-:W-:Y:S02]  /*11d0*/  DADD R18, R16, R18 ;  /* 0x0000000010127229 */ /* 0x000fe40000000012 */
[----:B------:R-:W-:-:S08]  /*11e0*/  DFMA R22, R14, -UR6, R12 ;  /* 0x800000060e167c2b */ /* 0x000fd0000800000c */
[----:B------:R-:W-:-:S08]  /*11f0*/  DADD R22, -R20, R22 ;  /* 0x0000000014167229 */ /* 0x000fd00000000116 */
[----:B------:R-:W-:-:S08]  /*1200*/  DADD R18, R18, -R22 ;  /* 0x0000000012127229 */ /* 0x000fd00000000816 */
[----:B------:R-:W-:-:S08]  /*1210*/  DFMA R18, R14, UR8, R18 ;  /* 0x000000080e127c2b */ /* 0x000fd00008000012 */
[----:B------:R-:W-:-:S08]  /*1220*/  DADD R14, R12, R18 ;  /* 0x000000000c0e7229 */ /* 0x000fd00000000012 */
[----:B------:R-:W-:Y:S02]  /*1230*/  DADD R16, R12, -R14 ;  /* 0x000000000c107229 */ /* 0x000fe4000000080e */
[----:B------:R-:W-:-:S06]  /*1240*/  DMUL R12, R14, 2 ;  /* 0x400000000e0c7828 */ /* 0x000fcc0000000000 */
[----:B------:R-:W-:Y:S02]  /*1250*/  DADD R18, R18, R16 ;  /* 0x0000000012127229 */ /* 0x000fe40000000010 */
[----:B------:R-:W-:Y:S01]  /*1260*/  DFMA R14, R14, 2, -R12 ;  /* 0x400000000e0e782b */ /* 0x000fe2000000080c */
[----:B------:R-:W-:Y:S02]  /*1270*/  IMAD.MOV.U32 R16, RZ, RZ, 0x652b82fe ;  /* 0x652b82feff107424 */ /* 0x000fe400078e00ff */
[----:B------:R-:W-:-:S05]  /*1280*/  IMAD.MOV.U32 R17, RZ, RZ, 0x3ff71547 ;  /* 0x3ff71547ff117424 */ /* 0x000fca00078e00ff */
[----:B------:R-:W-:-:S08]  /*1290*/  DFMA R18, R18, 2, R14 ;  /* 0x400000001212782b */ /* 0x000fd0000000000e */
[----:B------:R-:W-:-:S08]  /*12a0*/  DADD R14, R12, R18 ;  /* 0x000000000c0e7229 */ /* 0x000fd00000000012 */
[----:B------:R-:W-:Y:S02]  /*12b0*/  DFMA R16, R14, R16, 6.75539944105574400000e+15 ;  /* 0x433800000e10742b */ /* 0x000fe40000000010 */
[----:B------:R-:W-:Y:S01]  /*12c0*/  FSETP.GEU.AND P0, PT, |R15|, 4.1917929649353027344, PT ;  /* 0x4086232b0f00780b */ /* 0x000fe20003f0e200 */
[----:B------:R-:W-:-:S05]  /*12d0*/  DADD R12, R12, -R14 ;  /* 0x000000000c0c7229 */ /* 0x000fca000000080e */
[----:B------:R-:W-:-:S03]  /*12e0*/  DADD R20, R16, -6.75539944105574400000e+15 ;  /* 0xc338000010147429 */ /* 0x000fc60000000000 */
[----:B------:R-:W-:-:S05]  /*12f0*/  DADD R18, R18, R12 ;  /* 0x0000000012127229 */ /* 0x000fca000000000c */
[----:B------:R-:W-:Y:S01]  /*1300*/  DFMA R22, R20, -UR6, R14 ;  /* 0x8000000614167c2b */ /* 0x000fe2000800000e */
[----:B------:R-:W-:Y:S01]  /*1310*/  UMOV UR6, 0x3b39803f ;  /* 0x3b39803f00067882 */ /* 0x000fe20000000000 */
[----:B------:R-:W-:-:S06]  /*1320*/  UMOV UR7, 0x3c7abc9e ;  /* 0x3c7abc9e00077882 */ /* 0x000fcc0000000000 */
[----:B------:R-:W-:Y:S01]  /*1330*/  DFMA R20, R20, -UR6, R22 ;  /* 0x8000000614147c2b */ /* 0x000fe20008000016 */
[----:B------:R-:W-:Y:S01]  /*1340*/  UMOV UR6, 0x69ce2bdf ;  /* 0x69ce2bdf00067882 */ /* 0x000fe20000000000 */
[----:B------:R-:W-:Y:S01]  /*1350*/  IMAD.MOV.U32 R22, RZ, RZ, -0x35dec16 ;  /* 0xfca213eaff167424 */ /* 0x000fe200078e00ff */
[----:B------:R-:W-:Y:S01]  /*1360*/  UMOV UR7, 0x3e5ade15 ;  /* 0x3e5ade1500077882 */ /* 0x000fe20000000000 */
[----:B------:R-:W-:-:S06]  /*1370*/  IMAD.MOV.U32 R23, RZ, RZ, 0x3e928af3 ;  /* 0x3e928af3ff177424 */ /* 0x000fcc00078e00ff */
[----:B------:R-:W-:Y:S01]  /*1380*/  DFMA R22, R20, UR6, R22 ;  /* 0x0000000614167c2b */ /* 0x000fe20008000016 */
[----:B------:R-:W-:Y:S01]  /*1390*/  UMOV UR6, 0x62401315 ;  /* 0x6240131500067882 */ /* 0x000fe20000000000 */
[----:B------:R-:W-:-:S06]  /*13a0*/  UMOV UR7, 0x3ec71dee ;  /* 0x3ec71dee00077882 */ /* 0x000fcc0000000000 */
[----:B------:R-:W-:Y:S01]  /*13b0*/  DFMA R22, R20, R22, UR6 ;  /* 0x0000000614167e2b */ /* 0x000fe20008000016 */
        /* <DEDUP_REMOVED lines=20> */
[----:B------:R-:W-:-:S08]  /*1500*/  DFMA R22, R20, R22, UR6 ;  /* 0x0000000614167e2b */ /* 0x000fd00008000016 */
[----:B------:R-:W-:-:S08]  /*1510*/  DFMA R22, R20, R22, 1 ;  /* 0x3ff000001416742b */ /* 0x000fd00000000016 */
[----:B------:R-:W-:-:S10]  /*1520*/  DFMA R20, R20, R22, 1 ;  /* 0x3ff000001414742b */ /* 0x000fd40000000016 */
[----:B------:R-:W-:Y:S02]  /*1530*/  IMAD R13, R16, 0x100000, R21 ;  /* 0x00100000100d7824 */ /* 0x000fe400078e0215 */
[----:B------:R-:W-:Y:S01]  /*1540*/  IMAD.MOV.U32 R12, RZ, RZ, R20 ;  /* 0x000000ffff0c7224 */ /* 0x000fe200078e0014 */
[----:B------:R-:W-:Y:S06]  /*1550*/  @!P0 BRA `(.L_x_12) ;  /* 0x0000000000308947 */ /* 0x000fec0003800000 */
[----:B------:R-:W-:Y:S01]  /*1560*/  FSETP.GEU.AND P1, PT, |R15|, 4.2275390625, PT ;  /* 0x408748000f00780b */ /* 0x000fe20003f2e200 */
[C---:B------:R-:W-:Y:S02]  /*1570*/  DADD R22, R14.reuse, +INF ;  /* 0x7ff000000e167429 */ /* 0x040fe40000000000 */
[----:B------:R-:W-:-:S08]  /*1580*/  DSETP.GEU.AND P0, PT, R14, RZ, PT ;  /* 0x000000ff0e00722a */ /* 0x000fd00003f0e000 */
[----:B------:R-:W-:Y:S02]  /*1590*/  FSEL R13, R23, RZ, P0 ;  /* 0x000000ff170d7208 */ /* 0x000fe40000000000 */
[----:B------:R-:W-:-:S04]  /*15a0*/  @!P1 LEA.HI R12, R16, R16, RZ, 0x1 ;  /* 0x00000010100c9211 */ /* 0x000fc800078f08ff */
[----:B------:R-:W-:Y:S02]  /*15b0*/  @!P1 SHF.R.S32.HI R15, RZ, 0x1, R12 ;  /* 0x00000001ff0f9819 */ /* 0x000fe4000001140c */
[----:B------:R-:W-:-:S03]  /*15c0*/  FSEL R12, R22, RZ, P0 ;  /* 0x000000ff160c7208 */ /* 0x000fc60000000000 */
[----:B------:R-:W-:Y:S02]  /*15d0*/  @!P1 IMAD.IADD R14, R16, 0x1, -R15 ;  /* 0x00000001100e9824 */ /* 0x000fe400078e0a0f */
[----:B------:R-:W-:-:S03]  /*15e0*/  @!P1 IMAD R21, R15, 0x100000, R21 ;  /* 0x001000000f159824 */ /* 0x000fc600078e0215 */
[----:B------:R-:W-:Y:S01]  /*15f0*/  @!P1 LEA R15, R14, 0x3ff00000, 0x14 ;  /* 0x3ff000000e0f9811 */ /* 0x000fe200078ea0ff */
[----:B------:R-:W-:-:S06]  /*1600*/  @!P1 IMAD.MOV.U32 R14, RZ, RZ, RZ ;  /* 0x000000ffff0e9224 */ /* 0x000fcc00078e00ff */
[----:B------:R-:W-:-:S11]  /*1610*/  @!P1 DMUL R12, R20, R14 ;  /* 0x0000000e140c9228 */ /* 0x000fd60000000000 */
.L_x_12:
[----:B------:R-:W-:Y:S02]  /*1620*/  DFMA R18, R18, R12, R12 ;  /* 0x0000000c1212722b */ /* 0x000fe4000000000c */
[----:B------:R-:W-:-:S08]  /*1630*/  DSETP.NEU.AND P0, PT, |R12|, +INF , PT ;  /* 0x7ff000000c00742a */ /* 0x000fd00003f0d200 */
[----:B------:R-:W-:Y:S01]  /*1640*/  FSEL R14, R12, R18, !P0 ;  /* 0x000000120c0e7208 */ /* 0x000fe20004000000 */
[----:B------:R-:W-:Y:S01]  /*1650*/  IMAD.MOV.U32 R12, RZ, RZ, R0 ;  /* 0x000000ffff0c7224 */ /* 0x000fe200078e0000 */
[----:B------:R-:W-:Y:S01]  /*1660*/  FSEL R15, R13, R19, !P0 ;  /* 0x000000130d0f7208 */ /* 0x000fe20004000000 */
[----:B------:R-:W-:-:S04]  /*1670*/  IMAD.MOV.U32 R13, RZ, RZ, 0x0 ;  /* 0x00000000ff0d7424 */ /* 0x000fc800078e00ff */
[----:B------:R-:W-:Y:S05]  /*1680*/  RET.REL.NODEC R12 `(_Z14kernel_burgersP7double2S0_d) ;  /* 0xffffffe80c5c7950 */ /* 0x000fea0003c3ffff */
.L_x_13:
[----:B------:R-:W-:-:S00]  /*1690*/  BRA `(.L_x_13) ;  /* 0xfffffffc00fc7947 */ /* 0x000fc0000383ffff */
[----:B------:R-:W-:-:S00]  /*16a0*/  NOP ;  /* 0x0000000000007918 */ /* 0x000fc00000000000 */
        /* <DEDUP_REMOVED lines=13> */
.L_x_25:


//--------------------- .text._Z18kernel_setmodezeroP7double2i --------------------------
	.section	.text._Z18kernel_setmodezeroP7double2i,"ax",@progbits
	.align	128
        .global         _Z18kernel_setmodezeroP7double2i
        .type           _Z18kernel_setmodezeroP7double2i,@function
        .size           _Z18kernel_setmodezeroP7double2i,(.L_x_28 - _Z18kernel_setmodezeroP7double2i)
        .other          _Z18kernel_setmodezeroP7double2i,@"STO_CUDA_ENTRY STV_DEFAULT"
_Z18kernel_setmodezeroP7double2i:
.text._Z18kernel_setmodezeroP7double2i:
[----:B------:R-:W-:Y:S08]  /*0000*/  LDC R1, c[0x0][0x37c] ;  /* 0x0000df00ff017b82 */ /* 0x000ff00000000800 */
[----:B------:R-:W0:Y:S01]  /*0010*/  LDC R5, c[0x0][0x388] ;  /* 0x0000e200ff057b82 */ /* 0x000e220000000800 */
[----:B------:R-:W1:Y:S07]  /*0020*/  LDCU.64 UR4, c[0x0][0x358] ;  /* 0x00006b00ff0477ac */ /* 0x000e6e0008000a00 */
[----:B------:R-:W0:Y:S02]  /*0030*/  LDC.64 R2, c[0x0][0x380] ;  /* 0x0000e000ff027b82 */ /* 0x000e240000000a00 */
[----:B0-----:R-:W-:-:S05]  /*0040*/  IMAD.WIDE R2, R5, 0x10, R2 ;  /* 0x0000001005027825 */ /* 0x001fca00078e0202 */
[----:B-1----:R-:W-:Y:S01]  /*0050*/  STG.E.128 desc[UR4][R2.64], RZ ;  /* 0x000000ff02007986 */ /* 0x002fe2000c101d04 */
[----:B------:R-:W-:Y:S05]  /*0060*/  EXIT ;  /* 0x000000000000794d */ /* 0x000fea0003800000 */
.L_x_14:
        /* <DEDUP_REMOVED lines=9> */
.L_x_28:


//--------------------- .text._Z14kernel_calc_uuPdS_ --------------------------
	.section	.text._Z14kernel_calc_uuPdS_,"ax",@progbits
	.align	128
        .global         _Z14kernel_calc_uuPdS_
        .type           _Z14kernel_calc_uuPdS_,@function
        .size           _Z14kernel_calc_uuPdS_,(.L_x_29 - _Z14kernel_calc_uuPdS_)
        .other          _Z14kernel_calc_uuPdS_,@"STO_CUDA_ENTRY STV_DEFAULT"
_Z14kernel_calc_uuPdS_:
.text._Z14kernel_calc_uuPdS_:
[----:B------:R-:W-:Y:S01]  /*0000*/  LDC R1, c[0x0][0x37c] ;  /* 0x0000df00ff017b82 */ /* 0x000fe20000000800 */
[----:B------:R-:W0:Y:S07]  /*0010*/  S2R R0, SR_TID.X ;  /* 0x0000000000007919 */ /* 0x000e2e0000002100 */
[----:B------:R-:W0:Y:S01]  /*0020*/  S2UR UR6, SR_CTAID.X ;  /* 0x00000000000679c3 */ /* 0x000e220000002500 */
[----:B------:R-:W1:Y:S07]  /*0030*/  LDCU.64 UR4, c[0x0][0x358] ;  /* 0x00006b00ff0477ac */ /* 0x000e6e0008000a00 */
[----:B------:R-:W0:Y:S08]  /*0040*/  LDC R9, c[0x0][0x360] ;  /* 0x0000d800ff097b82 */ /* 0x000e300000000800 */
[----:B------:R-:W2:Y:S08]  /*0050*/  LDC.64 R2, c[0x0][0x380] ;  /* 0x0000e000ff027b82 */ /* 0x000eb00000000a00 */
[----:B------:R-:W3:Y:S01]  /*0060*/  LDC.64 R6, c[0x0][0x388] ;  /* 0x0000e200ff067b82 */ /* 0x000ee20000000a00 */
[----:B0-----:R-:W-:-:S04]  /*0070*/  IMAD R9, R9, UR6, R0 ;  /* 0x0000000609097c24 */ /* 0x001fc8000f8e0200 */
[----:B--2---:R-:W-:-:S06]  /*0080*/  IMAD.WIDE R2, R9, 0x8, R2 ;  /* 0x0000000809027825 */ /* 0x004fcc00078e0202 */
[----:B-1----:R-:W2:Y:S01]  /*0090*/  LDG.E.64 R2, desc[UR4][R2.64] ;  /* 0x0000000402027981 */ /* 0x002ea2000c1e1b00 */
[----:B---3--:R-:W-:Y:S01]  /*00a0*/  IMAD.WIDE R6, R9, 0x8, R6 ;  /* 0x0000000809067825 */ /* 0x008fe200078e0206 */
[----:B--2---:R-:W-:-:S08]  /*00b0*/  DMUL R4, R2, 0.5 ;  /* 0x3fe0000002047828 */ /* 0x004fd00000000000 */
[----:B------:R-:W-:-:S07]  /*00c0*/  DMUL R4, R2, R4 ;  /* 0x0000000402047228 */ /* 0x000fce0000000000 */
[----:B------:R-:W-:Y:S01]  /*00d0*/  STG.E.64 desc[UR4][R6.64], R4 ;  /* 0x0000000406007986 */ /* 0x000fe2000c101b04 */
[----:B------:R-:W-:Y:S05]  /*00e0*/  EXIT ;  /* 0x000000000000794d */ /* 0x000fea0003800000 */
.L_x_15:
        /* <DEDUP_REMOVED lines=9> */
.L_x_29:


//--------------------- .text._Z16kernel_rescale_uPdi --------------------------
	.section	.text._Z16kernel_rescale_uPdi,"ax",@progbits
	.align	128
        .global         _Z16kernel_rescale_uPdi
        .type           _Z16kernel_rescale_uPdi,@function
        .size           _Z16kernel_rescale_uPdi,(.L_x_26 - _Z16kernel_rescale_uPdi)
        .other          _Z16kernel_rescale_uPdi,@"STO_CUDA_ENTRY STV_DEFAULT"
_Z16kernel_rescale_uPdi:
.text._Z16kernel_rescale_uPdi:
[----:B------:R-:W-:Y:S01]  /*0000*/  LDC R1, c[0x0][0x37c] ;  /* 0x0000df00ff017b82 */ /* 0x000fe20000000800 */
[----:B------:R-:W0:Y:S07]  /*0010*/  S2R R0, SR_TID.X ;  /* 0x0000000000007919 */ /* 0x000e2e0000002100 */
[----:B------:R-:W0:Y:S01]  /*0020*/  S2UR UR6, SR_CTAID.X ;  /* 0x00000000000679c3 */ /* 0x000e220000002500 */
[----:B------:R-:W1:Y:S07]  /*0030*/  LDCU.64 UR4, c[0x0][0x358] ;  /* 0x00006b00ff0477ac */ /* 0x000e6e0008000a00 */
[----:B------:R-:W0:Y:S08]  /*0040*/  LDC R3, c[0x0][0x360] ;  /* 0x0000d800ff037b82 */ /* 0x000e300000000800 */
[----:B------:R-:W2:Y:S01]  /*0050*/  LDC.64 R4, c[0x0][0x380] ;  /* 0x0000e000ff047b82 */ /* 0x000ea20000000a00 */
[----:B0-----:R-:W-:Y:S01]  /*0060*/  IMAD R3, R3, UR6, R0 ;  /* 0x0000000603037c24 */ /* 0x001fe2000f8e0200 */
[----:B------:R-:W0:Y:S03]  /*0070*/  LDCU UR6, c[0x0][0x388] ;  /* 0x00007100ff0677ac */ /* 0x000e260008000800 */
[----:B--2---:R-:W-:-:S05]  /*0080*/  IMAD.WIDE R4, R3, 0x8, R4 ;  /* 0x0000000803047825 */ /* 0x004fca00078e0204 */
[----:B-1----:R-:W2:Y:S01]  /*0090*/  LDG.E.64 R8, desc[UR4][R4.64] ;  /* 0x0000000404087981 */ /* 0x002ea2000c1e1b00 */
[----:B------:R-:W-:Y:S01]  /*00a0*/  IMAD.MOV.U32 R2, RZ, RZ, 0x1 ;  /* 0x00000001ff027424 */ /* 0x000fe200078e00ff */
[----:B------:R-:W-:Y:S01]  /*00b0*/  BSSY.RECONVERGENT B0, `(.L_x_16) ;  /* 0x0000013000007945 */ /* 0x000fe20003800200 */
[----:B0-----:R-:W0:Y:S08]  /*00c0*/  I2F.F64 R6, UR6 ;  /* 0x0000000600067d12 */ /* 0x001e300008201c00 */
[----:B0-----:R-:W0:Y:S02]  /*00d0*/  MUFU.RCP64H R3, R7 ;  /* 0x0000000700037308 */ /* 0x001e240000001800 */
[----:B0-----:R-:W-:-:S08]  /*00e0*/  DFMA R10, -R6, R2, 1 ;  /* 0x3ff00000060a742b */ /* 0x001fd00000000102 */
[----:B------:R-:W-:-:S08]  /*00f0*/  DFMA R10, R10, R10, R10 ;  /* 0x0000000a0a0a722b */ /* 0x000fd0000000000a */
[----:B------:R-:W-:-:S08]  /*0100*/  DFMA R10, R2, R10, R2 ;  /* 0x0000000a020a722b */ /* 0x000fd00000000002 */
[----:B------:R-:W-:-:S08]  /*0110*/  DFMA R2, -R6, R10, 1 ;  /* 0x3ff000000602742b */ /* 0x000fd0000000010a */
[----:B------:R-:W-:-:S08]  /*0120*/  DFMA R2, R10, R2, R10 ;  /* 0x000000020a02722b */ /* 0x000fd0000000000a */
[----:B--2---:R-:W-:Y:S01]  /*0130*/  DMUL R10, R8, R2 ;  /* 0x00000002080a7228 */ /* 0x004fe20000000000 */
[----:B------:R-:W-:-:S07]  /*0140*/  FSETP.GEU.AND P1, PT, |R9|, 6.5827683646048100446e-37, PT ;  /* 0x036000000900780b */ /* 0x000fce0003f2e200 */
[----:B------:R-:W-:-:S08]  /*0150*/  DFMA R12, -R6, R10, R8 ;  /* 0x0000000a060c722b */ /* 0x000fd00000000108 */
[----:B------:R-:W-:-:S10]  /*0160*/  DFMA R2, R2, R12, R10 ;  /* 0x0000000c0202722b */ /* 0x000fd4000000000a */
[----:B------:R-:W-:-:S05]  /*0170*/  FFMA R0, RZ, R7, R3 ;  /* 0x00000007ff007223 */ /* 0x000fca0000000003 */
[----:B------:R-:W-:-:S13]  /*0180*/  FSETP.GT.AND P0, PT, |R0|, 1.469367938527859385e-39, PT ;  /* 0x001000000000780b */ /* 0x000fda0003f04200 */
[----:B------:R-:W-:Y:S05]  /*0190*/  @P0 BRA P1, `(.L_x_17) ;  /* 0x0000000000100947 */ /* 0x000fea0000800000 */
[----:B------:R-:W-:-:S07]  /*01a0*/  MOV R0, 0x1c0 ;  /* 0x000001c000007802 */ /* 0x000fce0000000f00 */
[----:B------:R-:W-:Y:S05]  /*01b0*/  CALL.REL.NOINC `($__internal_1_$__cuda_sm20_div_rn_f64_full) ;  /* 0x0000000000147944 */ /* 0x000fea0003c00000 */
[----:B------:R-:W-:Y:S02]  /*01c0*/  IMAD.MOV.U32 R2, RZ, RZ, R12 ;  /* 0x000000ffff027224 */ /* 0x000fe400078e000c */
[----:B------:R-:W-:-:S07]  /*01d0*/  IMAD.MOV.U32 R3, RZ, RZ, R13 ;  /* 0x000000ffff037224 */ /* 0x000fce00078e000d */
.L_x_17:
[----:B------:R-:W-:Y:S05]  /*01e0*/  BSYNC.RECONVERGENT B0 ;  /* 0x0000000000007941 */ /* 0x000fea0003800200 */
.L_x_16:
[----:B------:R-:W-:Y:S01]  /*01f0*/  STG.E.64 desc[UR4][R4.64], R2 ;  /* 0x0000000204007986 */ /* 0x000fe2000c101b04 */
[----:B------:R-:W-:Y:S05]  /*0200*/  EXIT ;  /* 0x000000000000794d */ /* 0x000fea0003800000 */
        .weak           $__internal_1_$__cuda_sm20_div_rn_f64_full
        .type           $__internal_1_$__cuda_sm20_div_rn_f64_full,@function
        .size           $__internal_1_$__cuda_sm20_div_rn_f64_full,(.L_x_26 - $__internal_1_$__cuda_sm20_div_rn_f64_full)
$__internal_1_$__cuda_sm20_div_rn_f64_full:
[C---:B------:R-:W-:Y:S01]  /*0210*/  FSETP.GEU.AND P0, PT, |R7|.reuse, 1.469367938527859385e-39, PT ;  /* 0x001000000700780b */ /* 0x040fe20003f0e200 */
[----:B------:R-:W-:Y:S01]  /*0220*/  IMAD.MOV.U32 R16, RZ, RZ, 0x1 ;  /* 0x00000001ff107424 */ /* 0x000fe200078e00ff */
[----:B------:R-:W-:Y:S01]  /*0230*/  LOP3.LUT R2, R7, 0x800fffff, RZ, 0xc0, !PT ;  /* 0x800fffff07027812 */ /* 0x000fe200078ec0ff */
[----:B------:R-:W-:Y:S01]  /*0240*/  BSSY.RECONVERGENT B1, `(.L_x_18) ;  /* 0x0000055000017945 */ /* 0x000fe20003800200 */
[C---:B------:R-:W-:Y:S02]  /*0250*/  FSETP.GEU.AND P2, PT, |R9|.reuse, 1.469367938527859385e-39, PT ;  /* 0x001000000900780b */ /* 0x040fe40003f4e200 */
[----:B------:R-:W-:Y:S01]  /*0260*/  LOP3.LUT R3, R2, 0x3ff00000, RZ, 0xfc, !PT ;  /* 0x3ff0000002037812 */ /* 0x000fe200078efcff */
[----:B------:R-:W-:Y:S01]  /*0270*/  IMAD.MOV.U32 R2, RZ, RZ, R6 ;  /* 0x000000ffff027224 */ /* 0x000fe200078e0006 */
[----:B------:R-:W-:Y:S02]  /*0280*/  LOP3.LUT R12, R9, 0x7ff00000, RZ, 0xc0, !PT ;  /* 0x7ff00000090c7812 */ /* 0x000fe400078ec0ff */
[----:B------:R-:W-:-:S03]  /*0290*/  LOP3.LUT R15, R7, 0x7ff00000, RZ, 0xc0, !PT ;  /* 0x7ff00000070f7812 */ /* 0x000fc600078ec0ff */
[----:B------:R-:W-:Y:S01]  /*02a0*/  @!P0 DMUL R2, R6, 8.98846567431157953865e+307 ;  /* 0x7fe0000006028828 */ /* 0x000fe20000000000 */
[----:B------:R-:W-:-:S03]  /*02b0*/  ISETP.GE.U32.AND P1, PT, R12, R15, PT ;  /* 0x0000000f0c00720c */ /* 0x000fc60003f26070 */
[----:B------:R-:W-:Y:S01]  /*02c0*/  @!P2 LOP3.LUT R13, R7, 0x7ff00000, RZ, 0xc0, !PT ;  /* 0x7ff00000070da812 */ /* 0x000fe200078ec0ff */
[----:B------:R-:W-:Y:S01]  /*02d0*/  @!P2 IMAD.MOV.U32 R18, RZ, RZ, RZ ;  /* 0x000000ffff12a224 */ /* 0x000fe200078e00ff */
[----:B------:R-:W0:Y:S02]  /*02e0*/  MUFU.RCP64H R17, R3 ;  /* 0x0000000300117308 */ /* 0x000e240000001800 */
[----:B------:R-:W-:Y:S01]  /*02f0*/  @!P2 ISETP.GE.U32.AND P3, PT, R12, R13, PT ;  /* 0x0000000d0c00a20c */ /* 0x000fe20003f66070 */
[----:B------:R-:W-:-:S05]  /*0300*/  IMAD.MOV.U32 R13, RZ, RZ, 0x1ca00000 ;  /* 0x1ca00000ff0d7424 */ /* 0x000fca00078e00ff */
[----:B------:R-:W-:-:S04]  /*0310*/  @!P2 SEL R19, R13, 0x63400000, !P3 ;  /* 0x634000000d13a807 */ /* 0x000fc80005800000 */
[----:B------:R-:W-:-:S04]  /*0320*/  @!P2 LOP3.LUT R19, R19, 0x80000000, R9, 0xf8, !PT ;  /* 0x800000001313a812 */ /* 0x000fc800078ef809 */
[----:B------:R-:W-:Y:S01]  /*0330*/  @!P2 LOP3.LUT R19, R19, 0x100000, RZ, 0xfc, !PT ;  /* 0x001000001313a812 */ /* 0x000fe200078efcff */
[----:B0-----:R-:W-:-:S08]  /*0340*/  DFMA R10, R16, -R2, 1 ;  /* 0x3ff00000100a742b */ /* 0x001fd00000000802 */
[----:B------:R-:W-:-:S08]  /*0350*/  DFMA R10, R10, R10, R10 ;  /* 0x0000000a0a0a722b */ /* 0x000fd0000000000a */
[----:B------:R-:W-:Y:S01]  /*0360*/  DFMA R16, R16, R10, R16 ;  /* 0x0000000a1010722b */ /* 0x000fe20000000010 */
[----:B------:R-:W-:Y:S01]  /*0370*/  SEL R11, R13, 0x63400000, !P1 ;  /* 0x634000000d0b7807 */ /* 0x000fe20004800000 */
[----:B------:R-:W-:-:S03]  /*0380*/  IMAD.MOV.U32 R10, RZ, RZ, R8 ;  /* 0x000000ffff0a7224 */ /* 0x000fc600078e0008 */
[----:B------:R-:W-:-:S03]  /*0390*/  LOP3.LUT R11, R11, 0x800fffff, R9, 0xf8, !PT ;  /* 0x800fffff0b0b7812 */ /* 0x000fc600078ef809 */
[----:B------:R-:W-:-:S03]  /*03a0*/  DFMA R20, R16, -R2, 1 ;  /* 0x3ff000001014742b */ /* 0x000fc60000000802 */
[----:B------:R-:W-:-:S05]  /*03b0*/  @!P2 DFMA R10, R10, 2, -R18 ;  /* 0x400000000a0aa82b */ /* 0x000fca0000000812 */
[----:B------:R-:W-:Y:S01]  /*03c0*/  DFMA R16, R16, R20, R16 ;  /* 0x000000141010722b */ /* 0x000fe20000000010 */
[----:B------:R-:W-:Y:S02]  /*03d0*/  IMAD.MOV.U32 R21, RZ, RZ, R12 ;  /* 0x000000ffff157224 */ /* 0x000fe400078e000c */
[----:B------:R-:W-:Y:S01]  /*03e0*/  IMAD.MOV.U32 R20, RZ, RZ, R15 ;  /* 0x000000ffff147224 */ /* 0x000fe200078e000f */
[----:B------:R-:W-:Y:S02]  /*03f0*/  @!P0 LOP3.LUT R20, R3, 0x7ff00000, RZ, 0xc0, !PT ;  /* 0x7ff0000003148812 */ /* 0x000fe400078ec0ff */
[----:B------:R-:W-:Y:S02]  /*0400*/  @!P2 LOP3.LUT R21, R11, 0x7ff00000, RZ, 0xc0, !PT ;  /* 0x7ff000000b15a812 */ /* 0x000fe400078ec0ff */
[----:B------:R-:W-:Y:S01]  /*0410*/  DMUL R18, R16, R10 ;  /* 0x0000000a10127228 */ /* 0x000fe20000000000 */
[----:B------:R-:W-:Y:S02]  /*0420*/  VIADD R23, R20, 0xffffffff ;  /* 0xffffffff14177836 */ /* 0x000fe40000000000 */
[----:B------:R-:W-:-:S05]  /*0430*/  VIADD R22, R21, 0xffffffff ;  /* 0xffffffff15167836 */ /* 0x000fca0000000000 */
[----:B------:R-:W-:Y:S01]  /*0440*/  DFMA R14, R18, -R2, R10 ;  /* 0x80000002120e722b */ /* 0x000fe2000000000a */
[----:B------:R-:W-:-:S04]  /*0450*/  ISETP.GT.U32.AND P0, PT, R22, 0x7feffffe, PT ;  /* 0x7feffffe1600780c */ /* 0x000fc80003f04070 */
[----:B------:R-:W-:-:S03]  /*0460*/  ISETP.GT.U32.OR P0, PT, R23, 0x7feffffe, P0 ;  /* 0x7feffffe1700780c */ /* 0x000fc60000704470 */
[----:B------:R-:W-:-:S10]  /*0470*/  DFMA R14, R16, R14, R18 ;  /* 0x0000000e100e722b */ /* 0x000fd40000000012 */
        /* <DEDUP_REMOVED lines=28> */
.L_x_19:
        /* <DEDUP_REMOVED lines=16> */
.L_x_22:
[----:B------:R-:W-:Y:S01]  /*0740*/  LOP3.LUT R13, R7, 0x80000, RZ, 0xfc, !PT ;  /* 0x00080000070d7812 */ /* 0x000fe200078efcff */
[----:B------:R-:W-:Y:S01]  /*0750*/  IMAD.MOV.U32 R12, RZ, RZ, R6 ;  /* 0x000000ffff0c7224 */ /* 0x000fe200078e0006 */
[----:B------:R-:W-:Y:S06]  /*0760*/  BRA `(.L_x_20) ;  /* 0x0000000000087947 */ /* 0x000fec0003800000 */
.L_x_21:
[----:B------:R-:W-:Y:S01]  /*0770*/  LOP3.LUT R13, R9, 0x80000, RZ, 0xfc, !PT ;  /* 0x00080000090d7812 */ /* 0x000fe200078efcff */
[----:B------:R-:W-:-:S07]  /*0780*/  IMAD.MOV.U32 R12, RZ, RZ, R8 ;  /* 0x000000ffff0c7224 */ /* 0x000fce00078e0008 */
.L_x_20:
[----:B------:R-:W-:Y:S05]  /*0790*/  BSYNC.RECONVERGENT B1 ;  /* 0x0000000000017941 */ /* 0x000fea0003800200 */
.L_x_18:
[----:B------:R-:W-:Y:S02]  /*07a0*/  IMAD.MOV.U32 R2, RZ, RZ, R0 ;  /* 0x000000ffff027224 */ /* 0x000fe400078e0000 */
[----:B------:R-:W-:-:S04]  /*07b0*/  IMAD.MOV.U32 R3, RZ, RZ, 0x0 ;  /* 0x00000000ff037424 */ /* 0x000fc800078e00ff */
[----:B------:R-:W-:Y:S05]  /*07c0*/  RET.REL.NODEC R2 `(_Z16kernel_rescale_uPdi) ;  /* 0xfffffff8020c7950 */ /* 0x000fea0003c3ffff */
.L_x_23:
        /* <DEDUP_REMOVED lines=11> */
.L_x_26:


//--------------------- .nv.shared.reserved.0     --------------------------
	.section	.nv.shared.reserved.0,"aw",@nobits
	.weak		__nv_reservedSMEM_offset_0_alias
	.size		__nv_reservedSMEM_offset_0_alias, 0, 64
	.other		__nv_reservedSMEM_offset_0_alias,@"STO_CUDA_RESERVED_SHARED STV_DEFAULT"
__nv_reservedSMEM_offset_0_alias:
	.zero		0
	.zero		64


//--------------------- .nv.constant0._Z14kernel_burgersP7double2S0_d --------------------------
	.section	.nv.constant0._Z14kernel_burgersP7double2S0_d,"a",@progbits
	.sectionflags	@""
	.align	4
.nv.constant0._Z14kernel_burgersP7double2S0_d:
	.zero		920


//--------------------- .nv.constant0._Z18kernel_setmodezeroP7double2i --------------------------
	.section	.nv.constant0._Z18kernel_setmodezeroP7double2i,"a",@progbits
	.sectionflags	@""
	.align	4
.nv.constant0._Z18kernel_setmodezeroP7double2i:
	.zero		908


//--------------------- .nv.constant0._Z14kernel_calc_uuPdS_ --------------------------
	.section	.nv.constant0._Z14kernel_calc_uuPdS_,"a",@progbits
	.sectionflags	@""
	.align	4
.nv.constant0._Z14kernel_calc_uuPdS_:
	.zero		912


//--------------------- .nv.constant0._Z16kernel_rescale_uPdi --------------------------
	.section	.nv.constant0._Z16kernel_rescale_uPdi,"a",@progbits
	.sectionflags	@""
	.align	4
.nv.constant0._Z16kernel_rescale_uPdi:
	.zero		908


//--------------------- SYMBOLS --------------------------

	.type		.nv.reservedSmem.offset0,@object
	.size		.nv.reservedSmem.offset0,0x4
